//
// Generated by NVIDIA NVVM Compiler
//
// Compiler Build ID: CL-36424714
// Cuda compilation tools, release 13.0, V13.0.88
// Based on NVVM 20.0.0
//

.version 9.0
.target sm_100
.address_size 64

	// .globl	_Z16binary_histogramPjiiPii
// _ZZ14add_block_sumsPiiS_E9block_sum has been demoted
.extern .shared .align 16 .b8 sdata[];
.extern .shared .align 16 .b8 temp[];

.visible .entry _Z16binary_histogramPjiiPii(
	.param .u64 .ptr .align 1 _Z16binary_histogramPjiiPii_param_0,
	.param .u32 _Z16binary_histogramPjiiPii_param_1,
	.param .u32 _Z16binary_histogramPjiiPii_param_2,
	.param .u64 .ptr .align 1 _Z16binary_histogramPjiiPii_param_3,
	.param .u32 _Z16binary_histogramPjiiPii_param_4
)
{
	.local .align 8 .b8 	__local_depot0[8];
	.reg .b64 	%SP;
	.reg .b64 	%SPL;
	.reg .pred 	%p<8>;
	.reg .b32 	%r<54>;
	.reg .b64 	%rd<29>;

	mov.u64 	%SPL, __local_depot0;
	ld.param.u64 	%rd5, [_Z16binary_histogramPjiiPii_param_0];
	ld.param.u32 	%r14, [_Z16binary_histogramPjiiPii_param_1];
	ld.param.u32 	%r15, [_Z16binary_histogramPjiiPii_param_2];
	ld.param.u64 	%rd4, [_Z16binary_histogramPjiiPii_param_3];
	ld.param.u32 	%r16, [_Z16binary_histogramPjiiPii_param_4];
	cvta.to.global.u64 	%rd1, %rd5;
	add.u64 	%rd2, %SPL, 0;
	mov.b32 	%r17, 0;
	st.local.v2.u32 	[%rd2], {%r17, %r17};
	mov.u32 	%r1, %tid.x;
	mul.lo.s32 	%r2, %r15, %r1;
	setp.lt.s32 	%p1, %r15, 1;
	setp.ge.s32 	%p2, %r2, %r14;
	or.pred  	%p3, %p1, %p2;
	@%p3 bra 	$L__BB0_7;
	add.s32 	%r18, %r2, %r15;
	min.s32 	%r3, %r18, %r14;
	add.s32 	%r19, %r2, 1;
	max.s32 	%r4, %r3, %r19;
	sub.s32 	%r20, %r4, %r2;
	and.b32  	%r5, %r20, 3;
	setp.eq.s32 	%p4, %r5, 0;
	mov.u32 	%r52, %r2;
	@%p4 bra 	$L__BB0_4;
	neg.s32 	%r50, %r5;
	mov.u32 	%r52, %r2;
$L__BB0_3:
	.pragma "nounroll";
	mul.wide.s32 	%rd7, %r52, 4;
	add.s64 	%rd8, %rd1, %rd7;
	ld.global.u32 	%r21, [%rd8];
	shr.u32 	%r22, %r21, %r16;
	shl.b32 	%r23, %r22, 2;
	cvt.u64.u32 	%rd9, %r23;
	and.b64  	%rd10, %rd9, 4;
	add.s64 	%rd11, %rd2, %rd10;
	ld.local.u32 	%r24, [%rd11];
	add.s32 	%r25, %r24, 1;
	st.local.u32 	[%rd11], %r25;
	add.s32 	%r52, %r52, 1;
	add.s32 	%r50, %r50, 1;
	setp.ne.s32 	%p5, %r50, 0;
	@%p5 bra 	$L__BB0_3;
$L__BB0_4:
	sub.s32 	%r26, %r2, %r4;
	setp.gt.u32 	%p6, %r26, -4;
	@%p6 bra 	$L__BB0_7;
	add.s64 	%rd3, %rd1, 8;
$L__BB0_6:
	mul.wide.s32 	%rd12, %r52, 4;
	add.s64 	%rd13, %rd3, %rd12;
	ld.global.u32 	%r27, [%rd13+-8];
	shr.u32 	%r28, %r27, %r16;
	shl.b32 	%r29, %r28, 2;
	cvt.u64.u32 	%rd14, %r29;
	and.b64  	%rd15, %rd14, 4;
	add.s64 	%rd16, %rd2, %rd15;
	ld.local.u32 	%r30, [%rd16];
	add.s32 	%r31, %r30, 1;
	st.local.u32 	[%rd16], %r31;
	ld.global.u32 	%r32, [%rd13+-4];
	shr.u32 	%r33, %r32, %r16;
	shl.b32 	%r34, %r33, 2;
	cvt.u64.u32 	%rd17, %r34;
	and.b64  	%rd18, %rd17, 4;
	add.s64 	%rd19, %rd2, %rd18;
	ld.local.u32 	%r35, [%rd19];
	add.s32 	%r36, %r35, 1;
	st.local.u32 	[%rd19], %r36;
	ld.global.u32 	%r37, [%rd13];
	shr.u32 	%r38, %r37, %r16;
	shl.b32 	%r39, %r38, 2;
	cvt.u64.u32 	%rd20, %r39;
	and.b64  	%rd21, %rd20, 4;
	add.s64 	%rd22, %rd2, %rd21;
	ld.local.u32 	%r40, [%rd22];
	add.s32 	%r41, %r40, 1;
	st.local.u32 	[%rd22], %r41;
	ld.global.u32 	%r42, [%rd13+4];
	shr.u32 	%r43, %r42, %r16;
	shl.b32 	%r44, %r43, 2;
	cvt.u64.u32 	%rd23, %r44;
	and.b64  	%rd24, %rd23, 4;
	add.s64 	%rd25, %rd2, %rd24;
	ld.local.u32 	%r45, [%rd25];
	add.s32 	%r46, %r45, 1;
	st.local.u32 	[%rd25], %r46;
	add.s32 	%r52, %r52, 4;
	setp.lt.s32 	%p7, %r52, %r3;
	@%p7 bra 	$L__BB0_6;
$L__BB0_7:
	cvta.to.global.u64 	%rd26, %rd4;
	shl.b32 	%r47, %r1, 1;
	ld.local.v2.u32 	{%r48, %r49}, [%rd2];
	mul.wide.u32 	%rd27, %r47, 4;
	add.s64 	%rd28, %rd26, %rd27;
	st.global.u32 	[%rd28], %r48;
	st.global.u32 	[%rd28+4], %r49;
	ret;

}
	// .globl	_Z25simple_reduce_historgramsPiS_ii
.visible .entry _Z25simple_reduce_historgramsPiS_ii(
	.param .u64 .ptr .align 1 _Z25simple_reduce_historgramsPiS_ii_param_0,
	.param .u64 .ptr .align 1 _Z25simple_reduce_historgramsPiS_ii_param_1,
	.param .u32 _Z25simple_reduce_historgramsPiS_ii_param_2,
	.param .u32 _Z25simple_reduce_historgramsPiS_ii_param_3
)
{
	.reg .pred 	%p<33>;
	.reg .b32 	%r<236>;
	.reg .b64 	%rd<33>;

	ld.param.u64 	%rd6, [_Z25simple_reduce_historgramsPiS_ii_param_0];
	ld.param.u64 	%rd7, [_Z25simple_reduce_historgramsPiS_ii_param_1];
	ld.param.u32 	%r59, [_Z25simple_reduce_historgramsPiS_ii_param_2];
	ld.param.u32 	%r60, [_Z25simple_reduce_historgramsPiS_ii_param_3];
	cvta.to.global.u64 	%rd1, %rd6;
	cvta.to.global.u64 	%rd2, %rd7;
	mov.u32 	%r1, %tid.x;
	setp.lt.s32 	%p1, %r60, 1;
	@%p1 bra 	$L__BB1_13;
	mul.lo.s32 	%r2, %r60, %r1;
	and.b32  	%r3, %r60, 15;
	setp.lt.u32 	%p2, %r60, 16;
	mov.b32 	%r220, 0;
	@%p2 bra 	$L__BB1_4;
	and.b32  	%r220, %r60, 2147483632;
	mov.b32 	%r218, 0;
$L__BB1_3:
	.pragma "nounroll";
	add.s32 	%r63, %r218, %r2;
	mul.wide.u32 	%rd8, %r63, 4;
	add.s64 	%rd9, %rd1, %rd8;
	ld.global.u32 	%r64, [%rd9];
	shl.b32 	%r65, %r63, 2;
	mov.u32 	%r66, sdata;
	add.s32 	%r67, %r66, %r65;
	st.shared.u32 	[%r67], %r64;
	ld.global.u32 	%r68, [%rd9+4];
	st.shared.u32 	[%r67+4], %r68;
	ld.global.u32 	%r69, [%rd9+8];
	st.shared.u32 	[%r67+8], %r69;
	ld.global.u32 	%r70, [%rd9+12];
	st.shared.u32 	[%r67+12], %r70;
	ld.global.u32 	%r71, [%rd9+16];
	st.shared.u32 	[%r67+16], %r71;
	ld.global.u32 	%r72, [%rd9+20];
	st.shared.u32 	[%r67+20], %r72;
	ld.global.u32 	%r73, [%rd9+24];
	st.shared.u32 	[%r67+24], %r73;
	ld.global.u32 	%r74, [%rd9+28];
	st.shared.u32 	[%r67+28], %r74;
	ld.global.u32 	%r75, [%rd9+32];
	st.shared.u32 	[%r67+32], %r75;
	ld.global.u32 	%r76, [%rd9+36];
	st.shared.u32 	[%r67+36], %r76;
	ld.global.u32 	%r77, [%rd9+40];
	st.shared.u32 	[%r67+40], %r77;
	ld.global.u32 	%r78, [%rd9+44];
	st.shared.u32 	[%r67+44], %r78;
	ld.global.u32 	%r79, [%rd9+48];
	st.shared.u32 	[%r67+48], %r79;
	ld.global.u32 	%r80, [%rd9+52];
	st.shared.u32 	[%r67+52], %r80;
	ld.global.u32 	%r81, [%rd9+56];
	st.shared.u32 	[%r67+56], %r81;
	ld.global.u32 	%r82, [%rd9+60];
	st.shared.u32 	[%r67+60], %r82;
	add.s32 	%r218, %r218, 16;
	setp.ne.s32 	%p3, %r218, %r220;
	@%p3 bra 	$L__BB1_3;
$L__BB1_4:
	setp.eq.s32 	%p4, %r3, 0;
	@%p4 bra 	$L__BB1_13;
	and.b32  	%r8, %r60, 7;
	setp.lt.u32 	%p5, %r3, 8;
	@%p5 bra 	$L__BB1_7;
	add.s32 	%r83, %r220, %r2;
	mul.wide.u32 	%rd10, %r83, 4;
	add.s64 	%rd11, %rd1, %rd10;
	ld.global.u32 	%r84, [%rd11];
	shl.b32 	%r85, %r83, 2;
	mov.u32 	%r86, sdata;
	add.s32 	%r87, %r86, %r85;
	st.shared.u32 	[%r87], %r84;
	cvt.u64.u32 	%rd12, %r2;
	cvt.u64.u32 	%rd13, %r220;
	add.s64 	%rd14, %rd13, %rd12;
	shl.b64 	%rd15, %rd14, 2;
	add.s64 	%rd16, %rd1, %rd15;
	ld.global.u32 	%r88, [%rd16+4];
	st.shared.u32 	[%r87+4], %r88;
	ld.global.u32 	%r89, [%rd16+8];
	st.shared.u32 	[%r87+8], %r89;
	ld.global.u32 	%r90, [%rd16+12];
	st.shared.u32 	[%r87+12], %r90;
	ld.global.u32 	%r91, [%rd16+16];
	st.shared.u32 	[%r87+16], %r91;
	ld.global.u32 	%r92, [%rd16+20];
	st.shared.u32 	[%r87+20], %r92;
	ld.global.u32 	%r93, [%rd16+24];
	st.shared.u32 	[%r87+24], %r93;
	ld.global.u32 	%r94, [%rd16+28];
	st.shared.u32 	[%r87+28], %r94;
	add.s32 	%r220, %r220, 8;
$L__BB1_7:
	setp.eq.s32 	%p6, %r8, 0;
	@%p6 bra 	$L__BB1_13;
	and.b32  	%r11, %r60, 3;
	setp.lt.u32 	%p7, %r8, 4;
	@%p7 bra 	$L__BB1_10;
	add.s32 	%r95, %r220, %r2;
	mul.wide.u32 	%rd17, %r95, 4;
	add.s64 	%rd18, %rd1, %rd17;
	ld.global.u32 	%r96, [%rd18];
	shl.b32 	%r97, %r95, 2;
	mov.u32 	%r98, sdata;
	add.s32 	%r99, %r98, %r97;
	st.shared.u32 	[%r99], %r96;
	cvt.u64.u32 	%rd19, %r2;
	cvt.u64.u32 	%rd20, %r220;
	add.s64 	%rd21, %rd20, %rd19;
	shl.b64 	%rd22, %rd21, 2;
	add.s64 	%rd23, %rd1, %rd22;
	ld.global.u32 	%r100, [%rd23+4];
	st.shared.u32 	[%r99+4], %r100;
	ld.global.u32 	%r101, [%rd23+8];
	st.shared.u32 	[%r99+8], %r101;
	ld.global.u32 	%r102, [%rd23+12];
	st.shared.u32 	[%r99+12], %r102;
	add.s32 	%r220, %r220, 4;
$L__BB1_10:
	setp.eq.s32 	%p8, %r11, 0;
	@%p8 bra 	$L__BB1_13;
	mov.b32 	%r223, 0;
	mov.u32 	%r107, sdata;
$L__BB1_12:
	.pragma "nounroll";
	add.s32 	%r104, %r220, %r2;
	mul.wide.u32 	%rd24, %r104, 4;
	add.s64 	%rd25, %rd1, %rd24;
	ld.global.u32 	%r105, [%rd25];
	shl.b32 	%r106, %r104, 2;
	add.s32 	%r108, %r107, %r106;
	st.shared.u32 	[%r108], %r105;
	add.s32 	%r220, %r220, 1;
	add.s32 	%r223, %r223, 1;
	setp.ne.s32 	%p9, %r223, %r11;
	@%p9 bra 	$L__BB1_12;
$L__BB1_13:
	bar.sync 	0;
	setp.lt.s32 	%p10, %r59, 2;
	@%p10 bra 	$L__BB1_28;
	add.s32 	%r18, %r1, 1;
	mul.lo.s32 	%r19, %r60, %r1;
	and.b32  	%r20, %r60, 7;
	add.s32 	%r21, %r20, -1;
	and.b32  	%r22, %r60, 3;
	and.b32  	%r23, %r60, 2147483640;
	and.b32  	%r24, %r60, 1;
	neg.s32 	%r25, %r23;
	shl.b32 	%r110, %r19, 2;
	mov.u32 	%r111, sdata;
	add.s32 	%r112, %r110, %r111;
	add.s32 	%r26, %r112, 16;
	shl.b32 	%r27, %r60, 2;
	mov.b32 	%r224, 2;
$L__BB1_15:
	setp.lt.s32 	%p11, %r60, 1;
	add.s32 	%r113, %r224, -1;
	and.b32  	%r114, %r113, %r18;
	setp.ne.s32 	%p12, %r114, 0;
	or.pred  	%p13, %p12, %p11;
	@%p13 bra 	$L__BB1_27;
	setp.lt.u32 	%p14, %r60, 8;
	shr.s32 	%r116, %r224, 1;
	sub.s32 	%r29, %r1, %r116;
	mul.lo.s32 	%r30, %r29, %r60;
	mov.b32 	%r229, 0;
	@%p14 bra 	$L__BB1_19;
	mad.lo.s32 	%r118, %r27, %r29, %r111;
	add.s32 	%r225, %r118, 16;
	mov.u32 	%r226, %r26;
	mov.u32 	%r227, %r25;
$L__BB1_18:
	.pragma "nounroll";
	ld.shared.u32 	%r119, [%r226+-16];
	ld.shared.u32 	%r120, [%r225+-16];
	add.s32 	%r121, %r120, %r119;
	st.shared.u32 	[%r226+-16], %r121;
	ld.shared.u32 	%r122, [%r226+-12];
	ld.shared.u32 	%r123, [%r225+-12];
	add.s32 	%r124, %r123, %r122;
	st.shared.u32 	[%r226+-12], %r124;
	ld.shared.u32 	%r125, [%r226+-8];
	ld.shared.u32 	%r126, [%r225+-8];
	add.s32 	%r127, %r126, %r125;
	st.shared.u32 	[%r226+-8], %r127;
	ld.shared.u32 	%r128, [%r226+-4];
	ld.shared.u32 	%r129, [%r225+-4];
	add.s32 	%r130, %r129, %r128;
	st.shared.u32 	[%r226+-4], %r130;
	ld.shared.u32 	%r131, [%r226];
	ld.shared.u32 	%r132, [%r225];
	add.s32 	%r133, %r132, %r131;
	st.shared.u32 	[%r226], %r133;
	ld.shared.u32 	%r134, [%r226+4];
	ld.shared.u32 	%r135, [%r225+4];
	add.s32 	%r136, %r135, %r134;
	st.shared.u32 	[%r226+4], %r136;
	ld.shared.u32 	%r137, [%r226+8];
	ld.shared.u32 	%r138, [%r225+8];
	add.s32 	%r139, %r138, %r137;
	st.shared.u32 	[%r226+8], %r139;
	ld.shared.u32 	%r140, [%r226+12];
	ld.shared.u32 	%r141, [%r225+12];
	add.s32 	%r142, %r141, %r140;
	st.shared.u32 	[%r226+12], %r142;
	add.s32 	%r227, %r227, 8;
	add.s32 	%r226, %r226, 32;
	add.s32 	%r225, %r225, 32;
	setp.ne.s32 	%p15, %r227, 0;
	mov.u32 	%r229, %r23;
	@%p15 bra 	$L__BB1_18;
$L__BB1_19:
	setp.eq.s32 	%p16, %r20, 0;
	@%p16 bra 	$L__BB1_27;
	setp.lt.u32 	%p17, %r21, 3;
	@%p17 bra 	$L__BB1_22;
	add.s32 	%r143, %r229, %r19;
	shl.b32 	%r144, %r143, 2;
	add.s32 	%r146, %r111, %r144;
	ld.shared.u32 	%r147, [%r146];
	add.s32 	%r148, %r229, %r30;
	shl.b32 	%r149, %r148, 2;
	add.s32 	%r150, %r111, %r149;
	ld.shared.u32 	%r151, [%r150];
	add.s32 	%r152, %r151, %r147;
	st.shared.u32 	[%r146], %r152;
	ld.shared.u32 	%r153, [%r146+4];
	ld.shared.u32 	%r154, [%r150+4];
	add.s32 	%r155, %r154, %r153;
	st.shared.u32 	[%r146+4], %r155;
	ld.shared.u32 	%r156, [%r146+8];
	ld.shared.u32 	%r157, [%r150+8];
	add.s32 	%r158, %r157, %r156;
	st.shared.u32 	[%r146+8], %r158;
	ld.shared.u32 	%r159, [%r146+12];
	ld.shared.u32 	%r160, [%r150+12];
	add.s32 	%r161, %r160, %r159;
	st.shared.u32 	[%r146+12], %r161;
	add.s32 	%r229, %r229, 4;
$L__BB1_22:
	setp.eq.s32 	%p18, %r22, 0;
	@%p18 bra 	$L__BB1_27;
	setp.eq.s32 	%p19, %r22, 1;
	@%p19 bra 	$L__BB1_25;
	add.s32 	%r162, %r229, %r19;
	shl.b32 	%r163, %r162, 2;
	add.s32 	%r165, %r111, %r163;
	ld.shared.u32 	%r166, [%r165];
	add.s32 	%r167, %r229, %r30;
	shl.b32 	%r168, %r167, 2;
	add.s32 	%r169, %r111, %r168;
	ld.shared.u32 	%r170, [%r169];
	add.s32 	%r171, %r170, %r166;
	st.shared.u32 	[%r165], %r171;
	ld.shared.u32 	%r172, [%r165+4];
	ld.shared.u32 	%r173, [%r169+4];
	add.s32 	%r174, %r173, %r172;
	st.shared.u32 	[%r165+4], %r174;
	add.s32 	%r229, %r229, 2;
$L__BB1_25:
	setp.eq.s32 	%p20, %r24, 0;
	@%p20 bra 	$L__BB1_27;
	add.s32 	%r175, %r229, %r19;
	shl.b32 	%r176, %r175, 2;
	add.s32 	%r178, %r111, %r176;
	ld.shared.u32 	%r179, [%r178];
	add.s32 	%r180, %r229, %r30;
	shl.b32 	%r181, %r180, 2;
	add.s32 	%r182, %r111, %r181;
	ld.shared.u32 	%r183, [%r182];
	add.s32 	%r184, %r183, %r179;
	st.shared.u32 	[%r178], %r184;
$L__BB1_27:
	bar.sync 	0;
	shl.b32 	%r224, %r224, 1;
	setp.le.s32 	%p21, %r224, %r59;
	@%p21 bra 	$L__BB1_15;
$L__BB1_28:
	setp.lt.s32 	%p22, %r60, 1;
	add.s32 	%r185, %r59, -1;
	setp.ne.s32 	%p23, %r1, %r185;
	or.pred  	%p24, %p23, %p22;
	@%p24 bra 	$L__BB1_40;
	mul.lo.s32 	%r44, %r60, %r1;
	and.b32  	%r45, %r60, 7;
	setp.lt.u32 	%p25, %r60, 8;
	mov.b32 	%r234, 0;
	@%p25 bra 	$L__BB1_32;
	and.b32  	%r234, %r60, 2147483640;
	neg.s32 	%r232, %r234;
	shl.b32 	%r187, %r44, 2;
	mov.u32 	%r188, sdata;
	add.s32 	%r189, %r187, %r188;
	add.s32 	%r231, %r189, 16;
	add.s64 	%rd32, %rd2, 16;
$L__BB1_31:
	.pragma "nounroll";
	ld.shared.u32 	%r190, [%r231+-16];
	st.global.u32 	[%rd32+-16], %r190;
	ld.shared.u32 	%r191, [%r231+-12];
	st.global.u32 	[%rd32+-12], %r191;
	ld.shared.u32 	%r192, [%r231+-8];
	st.global.u32 	[%rd32+-8], %r192;
	ld.shared.u32 	%r193, [%r231+-4];
	st.global.u32 	[%rd32+-4], %r193;
	ld.shared.u32 	%r194, [%r231];
	st.global.u32 	[%rd32], %r194;
	ld.shared.u32 	%r195, [%r231+4];
	st.global.u32 	[%rd32+4], %r195;
	ld.shared.u32 	%r196, [%r231+8];
	st.global.u32 	[%rd32+8], %r196;
	ld.shared.u32 	%r197, [%r231+12];
	st.global.u32 	[%rd32+12], %r197;
	add.s32 	%r232, %r232, 8;
	add.s32 	%r231, %r231, 32;
	add.s64 	%rd32, %rd32, 32;
	setp.ne.s32 	%p26, %r232, 0;
	@%p26 bra 	$L__BB1_31;
$L__BB1_32:
	setp.eq.s32 	%p27, %r45, 0;
	@%p27 bra 	$L__BB1_40;
	and.b32  	%r54, %r60, 3;
	setp.lt.u32 	%p28, %r45, 4;
	@%p28 bra 	$L__BB1_35;
	add.s32 	%r198, %r234, %r44;
	shl.b32 	%r199, %r198, 2;
	mov.u32 	%r200, sdata;
	add.s32 	%r201, %r200, %r199;
	ld.shared.u32 	%r202, [%r201];
	mul.wide.u32 	%rd26, %r234, 4;
	add.s64 	%rd27, %rd2, %rd26;
	st.global.u32 	[%rd27], %r202;
	ld.shared.u32 	%r203, [%r201+4];
	st.global.u32 	[%rd27+4], %r203;
	ld.shared.u32 	%r204, [%r201+8];
	st.global.u32 	[%rd27+8], %r204;
	ld.shared.u32 	%r205, [%r201+12];
	st.global.u32 	[%rd27+12], %r205;
	add.s32 	%r234, %r234, 4;
$L__BB1_35:
	setp.eq.s32 	%p29, %r54, 0;
	@%p29 bra 	$L__BB1_40;
	setp.eq.s32 	%p30, %r54, 1;
	@%p30 bra 	$L__BB1_38;
	add.s32 	%r206, %r234, %r44;
	shl.b32 	%r207, %r206, 2;
	mov.u32 	%r208, sdata;
	add.s32 	%r209, %r208, %r207;
	ld.shared.u32 	%r210, [%r209];
	mul.wide.u32 	%rd28, %r234, 4;
	add.s64 	%rd29, %rd2, %rd28;
	st.global.u32 	[%rd29], %r210;
	ld.shared.u32 	%r211, [%r209+4];
	st.global.u32 	[%rd29+4], %r211;
	add.s32 	%r234, %r234, 2;
$L__BB1_38:
	and.b32  	%r212, %r60, 1;
	setp.eq.b32 	%p31, %r212, 1;
	not.pred 	%p32, %p31;
	@%p32 bra 	$L__BB1_40;
	add.s32 	%r213, %r234, %r44;
	shl.b32 	%r214, %r213, 2;
	mov.u32 	%r215, sdata;
	add.s32 	%r216, %r215, %r214;
	ld.shared.u32 	%r217, [%r216];
	mul.wide.u32 	%rd30, %r234, 4;
	add.s64 	%rd31, %rd2, %rd30;
	st.global.u32 	[%rd31], %r217;
$L__BB1_40:
	ret;

}
	// .globl	_Z20calculate_predicatesPjiPiji
.visible .entry _Z20calculate_predicatesPjiPiji(
	.param .u64 .ptr .align 1 _Z20calculate_predicatesPjiPiji_param_0,
	.param .u32 _Z20calculate_predicatesPjiPiji_param_1,
	.param .u64 .ptr .align 1 _Z20calculate_predicatesPjiPiji_param_2,
	.param .u32 _Z20calculate_predicatesPjiPiji_param_3,
	.param .u32 _Z20calculate_predicatesPjiPiji_param_4
)
{
	.reg .pred 	%p<5>;
	.reg .b32 	%r<11>;
	.reg .b64 	%rd<8>;

	ld.param.u64 	%rd1, [_Z20calculate_predicatesPjiPiji_param_0];
	ld.param.u32 	%r4, [_Z20calculate_predicatesPjiPiji_param_1];
	ld.param.u64 	%rd2, [_Z20calculate_predicatesPjiPiji_param_2];
	ld.param.u32 	%r2, [_Z20calculate_predicatesPjiPiji_param_3];
	ld.param.u32 	%r3, [_Z20calculate_predicatesPjiPiji_param_4];
	mov.u32 	%r5, %tid.x;
	mov.u32 	%r6, %ctaid.x;
	mov.u32 	%r7, %ntid.x;
	mad.lo.s32 	%r1, %r6, %r7, %r5;
	setp.ge.s32 	%p1, %r1, %r4;
	@%p1 bra 	$L__BB2_2;
	cvta.to.global.u64 	%rd3, %rd1;
	cvta.to.global.u64 	%rd4, %rd2;
	mul.wide.s32 	%rd5, %r1, 4;
	add.s64 	%rd6, %rd3, %rd5;
	ld.global.u32 	%r8, [%rd6];
	and.b32  	%r9, %r8, %r2;
	setp.ne.s32 	%p2, %r9, 0;
	setp.eq.s32 	%p3, %r3, 0;
	xor.pred  	%p4, %p3, %p2;
	selp.u32 	%r10, 1, 0, %p4;
	add.s64 	%rd7, %rd4, %rd5;
	st.global.u32 	[%rd7], %r10;
$L__BB2_2:
	ret;

}
	// .globl	_Z25local_blelloch_prefix_sumPiiS_
.visible .entry _Z25local_blelloch_prefix_sumPiiS_(
	.param .u64 .ptr .align 1 _Z25local_blelloch_prefix_sumPiiS__param_0,
	.param .u32 _Z25local_blelloch_prefix_sumPiiS__param_1,
	.param .u64 .ptr .align 1 _Z25local_blelloch_prefix_sumPiiS__param_2
)
{
	.reg .pred 	%p<11>;
	.reg .b32 	%r<48>;
	.reg .b32 	%f<2>;
	.reg .b64 	%rd<9>;

	ld.param.u64 	%rd1, [_Z25local_blelloch_prefix_sumPiiS__param_0];
	ld.param.u32 	%r16, [_Z25local_blelloch_prefix_sumPiiS__param_1];
	ld.param.u64 	%rd2, [_Z25local_blelloch_prefix_sumPiiS__param_2];
	mov.u32 	%r1, %tid.x;
	mov.u32 	%r2, %ctaid.x;
	mov.u32 	%r47, %ntid.x;
	mad.lo.s32 	%r4, %r2, %r47, %r1;
	setp.ge.s32 	%p1, %r4, %r16;
	mov.b32 	%r44, 0;
	@%p1 bra 	$L__BB3_2;
	cvta.to.global.u64 	%rd3, %rd1;
	mul.wide.s32 	%rd4, %r4, 4;
	add.s64 	%rd5, %rd3, %rd4;
	ld.global.u32 	%r44, [%rd5];
$L__BB3_2:
	shl.b32 	%r18, %r1, 2;
	mov.u32 	%r19, temp;
	add.s32 	%r7, %r19, %r18;
	st.shared.u32 	[%r7], %r44;
	bar.sync 	0;
	setp.lt.u32 	%p2, %r47, 2;
	@%p2 bra 	$L__BB3_7;
	add.s32 	%r8, %r1, 1;
	mov.b32 	%r45, 2;
$L__BB3_4:
	add.s32 	%r21, %r45, -1;
	and.b32  	%r22, %r21, %r8;
	setp.ne.s32 	%p3, %r22, 0;
	@%p3 bra 	$L__BB3_6;
	shr.u32 	%r23, %r45, 1;
	ld.shared.u32 	%r24, [%r7];
	sub.s32 	%r25, %r1, %r23;
	shl.b32 	%r26, %r25, 2;
	add.s32 	%r28, %r19, %r26;
	ld.shared.u32 	%r29, [%r28];
	add.s32 	%r30, %r29, %r24;
	st.shared.u32 	[%r7], %r30;
$L__BB3_6:
	bar.sync 	0;
	shl.b32 	%r45, %r45, 1;
	setp.le.u32 	%p4, %r45, %r47;
	@%p4 bra 	$L__BB3_4;
$L__BB3_7:
	add.s32 	%r31, %r47, -1;
	setp.ne.s32 	%p5, %r1, %r31;
	@%p5 bra 	$L__BB3_11;
	setp.eq.s32 	%p6, %r2, 0;
	mov.b32 	%r46, 0;
	@%p6 bra 	$L__BB3_10;
	ld.shared.u32 	%r46, [temp];
$L__BB3_10:
	st.shared.u32 	[%r7], %r46;
$L__BB3_11:
	bar.sync 	0;
	setp.lt.u32 	%p7, %r47, 2;
	@%p7 bra 	$L__BB3_16;
	add.s32 	%r13, %r1, 1;
$L__BB3_13:
	rem.u32 	%r33, %r13, %r47;
	setp.ne.s32 	%p8, %r33, 0;
	@%p8 bra 	$L__BB3_15;
	shr.u32 	%r34, %r47, 1;
	ld.shared.u32 	%r35, [%r7];
	cvt.rn.f32.s32 	%f1, %r35;
	sub.s32 	%r36, %r1, %r34;
	shl.b32 	%r37, %r36, 2;
	add.s32 	%r39, %r19, %r37;
	ld.shared.u32 	%r40, [%r39];
	add.s32 	%r41, %r40, %r35;
	st.shared.u32 	[%r7], %r41;
	cvt.rzi.s32.f32 	%r42, %f1;
	st.shared.u32 	[%r39], %r42;
$L__BB3_15:
	bar.sync 	0;
	shr.u32 	%r15, %r47, 1;
	setp.gt.u32 	%p9, %r47, 3;
	mov.u32 	%r47, %r15;
	@%p9 bra 	$L__BB3_13;
$L__BB3_16:
	setp.ge.s32 	%p10, %r4, %r16;
	@%p10 bra 	$L__BB3_18;
	ld.shared.u32 	%r43, [%r7];
	cvta.to.global.u64 	%rd6, %rd2;
	mul.wide.s32 	%rd7, %r4, 4;
	add.s64 	%rd8, %rd6, %rd7;
	st.global.u32 	[%rd8], %r43;
$L__BB3_18:
	ret;

}
	// .globl	_Z14add_block_sumsPiiS_
.visible .entry _Z14add_block_sumsPiiS_(
	.param .u64 .ptr .align 1 _Z14add_block_sumsPiiS__param_0,
	.param .u32 _Z14add_block_sumsPiiS__param_1,
	.param .u64 .ptr .align 1 _Z14add_block_sumsPiiS__param_2
)
{
	.reg .pred 	%p<3>;
	.reg .b32 	%r<11>;
	.reg .b64 	%rd<9>;
	// demoted variable
	.shared .align 4 .u32 _ZZ14add_block_sumsPiiS_E9block_sum;
	ld.param.u64 	%rd1, [_Z14add_block_sumsPiiS__param_0];
	ld.param.u32 	%r3, [_Z14add_block_sumsPiiS__param_1];
	ld.param.u64 	%rd2, [_Z14add_block_sumsPiiS__param_2];
	mov.u32 	%r1, %tid.x;
	setp.ne.s32 	%p1, %r1, 0;
	@%p1 bra 	$L__BB4_2;
	cvta.to.global.u64 	%rd3, %rd2;
	mov.u32 	%r4, %ctaid.x;
	mul.wide.u32 	%rd4, %r4, 4;
	add.s64 	%rd5, %rd3, %rd4;
	ld.global.u32 	%r5, [%rd5];
	st.shared.u32 	[_ZZ14add_block_sumsPiiS_E9block_sum], %r5;
$L__BB4_2:
	bar.sync 	0;
	mov.u32 	%r6, %ctaid.x;
	mov.u32 	%r7, %ntid.x;
	mad.lo.s32 	%r2, %r6, %r7, %r1;
	setp.ge.s32 	%p2, %r2, %r3;
	@%p2 bra 	$L__BB4_4;
	cvta.to.global.u64 	%rd6, %rd1;
	mul.wide.s32 	%rd7, %r2, 4;
	add.s64 	%rd8, %rd6, %rd7;
	ld.global.u32 	%r8, [%rd8];
	ld.shared.u32 	%r9, [_ZZ14add_block_sumsPiiS_E9block_sum];
	add.s32 	%r10, %r9, %r8;
	st.global.u32 	[%rd8], %r10;
$L__BB4_4:
	ret;

}
	// .globl	_Z16gather_every_nthPiS_i
.visible .entry _Z16gather_every_nthPiS_i(
	.param .u64 .ptr .align 1 _Z16gather_every_nthPiS_i_param_0,
	.param .u64 .ptr .align 1 _Z16gather_every_nthPiS_i_param_1,
	.param .u32 _Z16gather_every_nthPiS_i_param_2
)
{
	.reg .b32 	%r<8>;
	.reg .b64 	%rd<12>;

	ld.param.u64 	%rd1, [_Z16gather_every_nthPiS_i_param_0];
	ld.param.u64 	%rd2, [_Z16gather_every_nthPiS_i_param_1];
	ld.param.u32 	%r1, [_Z16gather_every_nthPiS_i_param_2];
	cvta.to.global.u64 	%rd3, %rd2;
	cvta.to.global.u64 	%rd4, %rd1;
	mov.u32 	%r2, %tid.x;
	mov.u32 	%r3, %ctaid.x;
	mov.u32 	%r4, %ntid.x;
	mad.lo.s32 	%r5, %r3, %r4, %r2;
	mul.lo.s32 	%r6, %r1, %r5;
	cvt.s64.s32 	%rd5, %r6;
	cvt.s64.s32 	%rd6, %r1;
	add.s64 	%rd7, %rd6, %rd5;
	shl.b64 	%rd8, %rd7, 2;
	add.s64 	%rd9, %rd4, %rd8;
	ld.global.u32 	%r7, [%rd9+-4];
	mul.wide.s32 	%rd10, %r5, 4;
	add.s64 	%rd11, %rd3, %rd10;
	st.global.u32 	[%rd11], %r7;
	ret;

}
	// .globl	_Z15reorder_scatterPjS_S_S_iiPiii
.visible .entry _Z15reorder_scatterPjS_S_S_iiPiii(
	.param .u64 .ptr .align 1 _Z15reorder_scatterPjS_S_S_iiPiii_param_0,
	.param .u64 .ptr .align 1 _Z15reorder_scatterPjS_S_S_iiPiii_param_1,
	.param .u64 .ptr .align 1 _Z15reorder_scatterPjS_S_S_iiPiii_param_2,
	.param .u64 .ptr .align 1 _Z15reorder_scatterPjS_S_S_iiPiii_param_3,
	.param .u32 _Z15reorder_scatterPjS_S_S_iiPiii_param_4,
	.param .u32 _Z15reorder_scatterPjS_S_S_iiPiii_param_5,
	.param .u64 .ptr .align 1 _Z15reorder_scatterPjS_S_S_iiPiii_param_6,
	.param .u32 _Z15reorder_scatterPjS_S_S_iiPiii_param_7,
	.param .u32 _Z15reorder_scatterPjS_S_S_iiPiii_param_8
)
{
	.reg .pred 	%p<3>;
	.reg .b32 	%r<15>;
	.reg .b64 	%rd<19>;

	ld.param.u64 	%rd1, [_Z15reorder_scatterPjS_S_S_iiPiii_param_0];
	ld.param.u64 	%rd2, [_Z15reorder_scatterPjS_S_S_iiPiii_param_1];
	ld.param.u64 	%rd3, [_Z15reorder_scatterPjS_S_S_iiPiii_param_2];
	ld.param.u64 	%rd4, [_Z15reorder_scatterPjS_S_S_iiPiii_param_3];
	ld.param.u32 	%r6, [_Z15reorder_scatterPjS_S_S_iiPiii_param_4];
	ld.param.u32 	%r3, [_Z15reorder_scatterPjS_S_S_iiPiii_param_5];
	ld.param.u64 	%rd5, [_Z15reorder_scatterPjS_S_S_iiPiii_param_6];
	ld.param.u32 	%r4, [_Z15reorder_scatterPjS_S_S_iiPiii_param_7];
	ld.param.u32 	%r5, [_Z15reorder_scatterPjS_S_S_iiPiii_param_8];
	mov.u32 	%r7, %tid.x;
	mov.u32 	%r8, %ctaid.x;
	mov.u32 	%r9, %ntid.x;
	mad.lo.s32 	%r1, %r8, %r9, %r7;
	setp.ge.s32 	%p1, %r1, %r6;
	@%p1 bra 	$L__BB6_3;
	cvta.to.global.u64 	%rd6, %rd1;
	mul.wide.s32 	%rd7, %r1, 4;
	add.s64 	%rd8, %rd6, %rd7;
	ld.global.u32 	%r2, [%rd8];
	shr.u32 	%r10, %r2, %r4;
	and.b32  	%r11, %r10, 1;
	setp.ne.s32 	%p2, %r11, %r5;
	@%p2 bra 	$L__BB6_3;
	cvta.to.global.u64 	%rd9, %rd5;
	add.s64 	%rd11, %rd9, %rd7;
	ld.global.u32 	%r12, [%rd11];
	add.s32 	%r13, %r12, %r3;
	cvta.to.global.u64 	%rd12, %rd3;
	mul.wide.s32 	%rd13, %r13, 4;
	add.s64 	%rd14, %rd12, %rd13;
	st.global.u32 	[%rd14], %r2;
	cvta.to.global.u64 	%rd15, %rd2;
	add.s64 	%rd16, %rd15, %rd7;
	ld.global.u32 	%r14, [%rd16];
	cvta.to.global.u64 	%rd17, %rd4;
	add.s64 	%rd18, %rd17, %rd13;
	st.global.u32 	[%rd18], %r14;
$L__BB6_3:
	ret;

}


// ===== COMPILED SASS (sm_100) =====

	.target	sm_100

	.elftype	@"ET_EXEC"


//--------------------- .note.nv.tkinfo           --------------------------
	.section	.note.nv.tkinfo,"",@"SHT_NOTE"
	.sectionflags	@"SHF_NOTE_NV_TKINFO"
	.tkinfo
        /*0018*/ 	.word	0x00000002
        /*0030*/ 	.string	""
        /*0030*/ 	.string	"ptxas"
        /*0030*/ 	.string	"Cuda compilation tools, release 13.0, V13.0.88"
        /*0030*/ 	.string	"Build cuda_13.0.r13.0/compiler.36424714_0"
        /*0030*/ 	.string	"-arch sm_100 -m 64 "



//--------------------- .note.nv.cuinfo           --------------------------
	.section	.note.nv.cuinfo,"",@"SHT_NOTE"
	.sectionflags	@"SHF_NOTE_NV_CUINFO"
        /*0018*/ 	.short	0x0002
        /*001a*/ 	.short	0x0064
        /*001c*/ 	.short	0x0082
	.zero		2


//--------------------- .nv.info                  --------------------------
	.section	.nv.info,"",@"SHT_CUDA_INFO"
	.align	4


	//----- nvinfo : EIATTR_REGCOUNT
	.align		4
        /*0000*/ 	.byte	0x04, 0x2f
        /*0002*/ 	.short	(.L_1 - .L_0)
	.align		4
.L_0:
        /*0004*/ 	.word	index@(_Z16binary_histogramPjiiPii)
        /*0008*/ 	.word	0x0000001f


	//----- nvinfo : EIATTR_FRAME_SIZE
	.align		4
.L_1:
        /*000c*/ 	.byte	0x04, 0x11
        /*000e*/ 	.short	(.L_3 - .L_2)
	.align		4
.L_2:
        /*0010*/ 	.word	index@(_Z16binary_histogramPjiiPii)
        /*0014*/ 	.word	0x00000000


	//----- nvinfo : EIATTR_REGCOUNT
	.align		4
.L_3:
        /*0018*/ 	.byte	0x04, 0x2f
        /*001a*/ 	.short	(.L_5 - .L_4)
	.align		4
.L_4:
        /*001c*/ 	.word	index@(_Z25simple_reduce_historgramsPiS_ii)
        /*0020*/ 	.word	0x0000001f


	//----- nvinfo : EIATTR_FRAME_SIZE
	.align		4
.L_5:
        /*0024*/ 	.byte	0x04, 0x11
        /*0026*/ 	.short	(.L_7 - .L_6)
	.align		4
.L_6:
        /*0028*/ 	.word	index@(_Z25simple_reduce_historgramsPiS_ii)
        /*002c*/ 	.word	0x00000000


	//----- nvinfo : EIATTR_REGCOUNT
	.align		4
.L_7:
        /*0030*/ 	.byte	0x04, 0x2f
        /*0032*/ 	.short	(.L_9 - .L_8)
	.align		4
.L_8:
        /*0034*/ 	.word	index@(_Z20calculate_predicatesPjiPiji)
        /*0038*/ 	.word	0x0000000a


	//----- nvinfo : EIATTR_FRAME_SIZE
	.align		4
.L_9:
        /*003c*/ 	.byte	0x04, 0x11
        /*003e*/ 	.short	(.L_11 - .L_10)
	.align		4
.L_10:
        /*0040*/ 	.word	index@(_Z20calculate_predicatesPjiPiji)
        /*0044*/ 	.word	0x00000000


	//----- nvinfo : EIATTR_REGCOUNT
	.align		4
.L_11:
        /*0048*/ 	.byte	0x04, 0x2f
        /*004a*/ 	.short	(.L_13 - .L_12)
	.align		4
.L_12:
        /*004c*/ 	.word	index@(_Z25local_blelloch_prefix_sumPiiS_)
        /*0050*/ 	.word	0x0000000f


	//----- nvinfo : EIATTR_FRAME_SIZE
	.align		4
.L_13:
        /*0054*/ 	.byte	0x04, 0x11
        /*0056*/ 	.short	(.L_15 - .L_14)
	.align		4
.L_14:
        /*0058*/ 	.word	index@(_Z25local_blelloch_prefix_sumPiiS_)
        /*005c*/ 	.word	0x00000000


	//----- nvinfo : EIATTR_REGCOUNT
	.align		4
.L_15:
        /*0060*/ 	.byte	0x04, 0x2f
        /*0062*/ 	.short	(.L_17 - .L_16)
	.align		4
.L_16:
        /*0064*/ 	.word	index@(_Z14add_block_sumsPiiS_)
        /*0068*/ 	.word	0x0000000a


	//----- nvinfo : EIATTR_FRAME_SIZE
	.align		4
.L_17:
        /*006c*/ 	.byte	0x04, 0x11
        /*006e*/ 	.short	(.L_19 - .L_18)
	.align		4
.L_18:
        /*0070*/ 	.word	index@(_Z14add_block_sumsPiiS_)
        /*0074*/ 	.word	0x00000000


	//----- nvinfo : EIATTR_REGCOUNT
	.align		4
.L_19:
        /*0078*/ 	.byte	0x04, 0x2f
        /*007a*/ 	.short	(.L_21 - .L_20)
	.align		4
.L_20:
        /*007c*/ 	.word	index@(_Z16gather_every_nthPiS_i)
        /*0080*/ 	.word	0x0000000a


	//----- nvinfo : EIATTR_FRAME_SIZE
	.align		4
.L_21:
        /*0084*/ 	.byte	0x04, 0x11
        /*0086*/ 	.short	(.L_23 - .L_22)
	.align		4
.L_22:
        /*0088*/ 	.word	index@(_Z16gather_every_nthPiS_i)
        /*008c*/ 	.word	0x00000000


	//----- nvinfo : EIATTR_REGCOUNT
	.align		4
.L_23:
        /*0090*/ 	.byte	0x04, 0x2f
        /*0092*/ 	.short	(.L_25 - .L_24)
	.align		4
.L_24:
        /*0094*/ 	.word	index@(_Z15reorder_scatterPjS_S_S_iiPiii)
        /*0098*/ 	.word	0x00000010


	//----- nvinfo : EIATTR_FRAME_SIZE
	.align		4
.L_25:
        /*009c*/ 	.byte	0x04, 0x11
        /*009e*/ 	.short	(.L_27 - .L_26)
	.align		4
.L_26:
        /*00a0*/ 	.word	index@(_Z15reorder_scatterPjS_S_S_iiPiii)
        /*00a4*/ 	.word	0x00000000


	//----- nvinfo : EIATTR_MIN_STACK_SIZE
	.align		4
.L_27:
        /*00a8*/ 	.byte	0x04, 0x12
        /*00aa*/ 	.short	(.L_29 - .L_28)
	.align		4
.L_28:
        /*00ac*/ 	.word	index@(_Z15reorder_scatterPjS_S_S_iiPiii)
        /*00b0*/ 	.word	0x00000000


	//----- nvinfo : EIATTR_MIN_STACK_SIZE
	.align		4
.L_29:
        /*00b4*/ 	.byte	0x04, 0x12
        /*00b6*/ 	.short	(.L_31 - .L_30)
	.align		4
.L_30:
        /*00b8*/ 	.word	index@(_Z16gather_every_nthPiS_i)
        /*00bc*/ 	.word	0x00000000


	//----- nvinfo : EIATTR_MIN_STACK_SIZE
	.align		4
.L_31:
        /*00c0*/ 	.byte	0x04, 0x12
        /*00c2*/ 	.short	(.L_33 - .L_32)
	.align		4
.L_32:
        /*00c4*/ 	.word	index@(_Z14add_block_sumsPiiS_)
        /*00c8*/ 	.word	0x00000000


	//----- nvinfo : EIATTR_MIN_STACK_SIZE
	.align		4
.L_33:
        /*00cc*/ 	.byte	0x04, 0x12
        /*00ce*/ 	.short	(.L_35 - .L_34)
	.align		4
.L_34:
        /*00d0*/ 	.word	index@(_Z25local_blelloch_prefix_sumPiiS_)
        /*00d4*/ 	.word	0x00000000


	//----- nvinfo : EIATTR_MIN_STACK_SIZE
	.align		4
.L_35:
        /*00d8*/ 	.byte	0x04, 0x12
        /*00da*/ 	.short	(.L_37 - .L_36)
	.align		4
.L_36:
        /*00dc*/ 	.word	index@(_Z20calculate_predicatesPjiPiji)
        /*00e0*/ 	.word	0x00000000


	//----- nvinfo : EIATTR_MIN_STACK_SIZE
	.align		4
.L_37:
        /*00e4*/ 	.byte	0x04, 0x12
        /*00e6*/ 	.short	(.L_39 - .L_38)
	.align		4
.L_38:
        /*00e8*/ 	.word	index@(_Z25simple_reduce_historgramsPiS_ii)
        /*00ec*/ 	.word	0x00000000


	//----- nvinfo : EIATTR_MIN_STACK_SIZE
	.align		4
.L_39:
        /*00f0*/ 	.byte	0x04, 0x12
        /*00f2*/ 	.short	(.L_41 - .L_40)
	.align		4
.L_40:
        /*00f4*/ 	.word	index@(_Z16binary_histogramPjiiPii)
        /*00f8*/ 	.word	0x00000000
.L_41:


//--------------------- .nv.compat                --------------------------
	.section	.nv.compat,"",@"SHT_CUDA_COMPAT_INFO"
	.align	4
        /*0000*/ 	.byte	0x02, 0x09, 0x00, 0x00, 0x02, 0x02, 0x01, 0x00, 0x02, 0x05, 0x05, 0x00, 0x03, 0x07, 0x01, 0x01
        /*0010*/ 	.byte	0x02, 0x03, 0x00, 0x00, 0x02, 0x06, 0x01, 0x00, 0x04, 0x0b, 0x08, 0x00, 0x09, 0x00, 0x00, 0x00
        /*0020*/ 	.byte	0x00, 0x00, 0x00, 0x00


//--------------------- .nv.info._Z15reorder_scatterPjS_S_S_iiPiii --------------------------
	.section	.nv.info._Z15reorder_scatterPjS_S_S_iiPiii,"",@"SHT_CUDA_INFO"
	.sectionflags	@""
	.align	4


	//----- nvinfo : EIATTR_CUDA_API_VERSION
	.align		4
        /*0000*/ 	.byte	0x04, 0x37
        /*0002*/ 	.short	(.L_43 - .L_42)
.L_42:
        /*0004*/ 	.word	0x00000082


	//----- nvinfo : EIATTR_KPARAM_INFO
	.align		4
.L_43:
        /*0008*/ 	.byte	0x04, 0x17
        /*000a*/ 	.short	(.L_45 - .L_44)
.L_44:
        /*000c*/ 	.word	0x00000000
        /*0010*/ 	.short	0x0008
        /*0012*/ 	.short	0x0034
        /*0014*/ 	.byte	0x00, 0xf0, 0x11, 0x00


	//----- nvinfo : EIATTR_KPARAM_INFO
	.align		4
.L_45:
        /*0018*/ 	.byte	0x04, 0x17
        /*001a*/ 	.short	(.L_47 - .L_46)
.L_46:
        /*001c*/ 	.word	0x00000000
        /*0020*/ 	.short	0x0007
        /*0022*/ 	.short	0x0030
        /*0024*/ 	.byte	0x00, 0xf0, 0x11, 0x00


	//----- nvinfo : EIATTR_KPARAM_INFO
	.align		4
.L_47:
        /*0028*/ 	.byte	0x04, 0x17
        /*002a*/ 	.short	(.L_49 - .L_48)
.L_48:
        /*002c*/ 	.word	0x00000000
        /*0030*/ 	.short	0x0006
        /*0032*/ 	.short	0x0028
        /*0034*/ 	.byte	0x00, 0xf5, 0x21, 0x00


	//----- nvinfo : EIATTR_KPARAM_INFO
	.align		4
.L_49:
        /*0038*/ 	.byte	0x04, 0x17
        /*003a*/ 	.short	(.L_51 - .L_50)
.L_50:
        /*003c*/ 	.word	0x00000000
        /*0040*/ 	.short	0x0005
        /*0042*/ 	.short	0x0024
        /*0044*/ 	.byte	0x00, 0xf0, 0x11, 0x00


	//----- nvinfo : EIATTR_KPARAM_INFO
	.align		4
.L_51:
        /*0048*/ 	.byte	0x04, 0x17
        /*004a*/ 	.short	(.L_53 - .L_52)
.L_52:
        /*004c*/ 	.word	0x00000000
        /*0050*/ 	.short	0x0004
        /*0052*/ 	.short	0x0020
        /*0054*/ 	.byte	0x00, 0xf0, 0x11, 0x00


	//----- nvinfo : EIATTR_KPARAM_INFO
	.align		4
.L_53:
        /*0058*/ 	.byte	0x04, 0x17
        /*005a*/ 	.short	(.L_55 - .L_54)
.L_54:
        /*005c*/ 	.word	0x00000000
        /*0060*/ 	.short	0x0003
        /*0062*/ 	.short	0x0018
        /*0064*/ 	.byte	0x00, 0xf5, 0x21, 0x00


	//----- nvinfo : EIATTR_KPARAM_INFO
	.align		4
.L_55:
        /*0068*/ 	.byte	0x04, 0x17
        /*006a*/ 	.short	(.L_57 - .L_56)
.L_56:
        /*006c*/ 	.word	0x00000000
        /*0070*/ 	.short	0x0002
        /*0072*/ 	.short	0x0010
        /*0074*/ 	.byte	0x00, 0xf5, 0x21, 0x00


	//----- nvinfo : EIATTR_KPARAM_INFO
	.align		4
.L_57:
        /*0078*/ 	.byte	0x04, 0x17
        /*007a*/ 	.short	(.L_59 - .L_58)
.L_58:
        /*007c*/ 	.word	0x00000000
        /*0080*/ 	.short	0x0001
        /*0082*/ 	.short	0x0008
        /*0084*/ 	.byte	0x00, 0xf5, 0x21, 0x00


	//----- nvinfo : EIATTR_KPARAM_INFO
	.align		4
.L_59:
        /*0088*/ 	.byte	0x04, 0x17
        /*008a*/ 	.short	(.L_61 - .L_60)
.L_60:
        /*008c*/ 	.word	0x00000000
        /*0090*/ 	.short	0x0000
        /*0092*/ 	.short	0x0000
        /*0094*/ 	.byte	0x00, 0xf5, 0x21, 0x00


	//----- nvinfo : EIATTR_SPARSE_MMA_MASK
	.align		4
.L_61:
        /*0098*/ 	.byte	0x03, 0x50
        /*009a*/ 	.short	0x0000


	//----- nvinfo : EIATTR_MAXREG_COUNT
	.align		4
        /*009c*/ 	.byte	0x03, 0x1b
        /*009e*/ 	.short	0x00ff


	//----- nvinfo : EIATTR_MERCURY_ISA_VERSION
	.align		4
        /*00a0*/ 	.byte	0x03, 0x5f
        /*00a2*/ 	.short	0x0101


	//----- nvinfo : EIATTR_VRC_CTA_INIT_COUNT
	.align		4
        /*00a4*/ 	.byte	0x02, 0x4a
	.zero		1
	.zero		1


	//----- nvinfo : EIATTR_EXIT_INSTR_OFFSETS
	.align		4
        /*00a8*/ 	.byte	0x04, 0x1c
        /*00aa*/ 	.short	(.L_63 - .L_62)


	//   ....[0]....
.L_62:
        /*00ac*/ 	.word	0x00000070


	//   ....[1]....
        /*00b0*/ 	.word	0x00000100


	//   ....[2]....
        /*00b4*/ 	.word	0x000001f0


	//----- nvinfo : EIATTR_CBANK_PARAM_SIZE
	.align		4
.L_63:
        /*00b8*/ 	.byte	0x03, 0x19
        /*00ba*/ 	.short	0x0038


	//----- nvinfo : EIATTR_PARAM_CBANK
	.align		4
        /*00bc*/ 	.byte	0x04, 0x0a
        /*00be*/ 	.short	(.L_65 - .L_64)
	.align		4
.L_64:
        /*00c0*/ 	.word	index@(.nv.constant0._Z15reorder_scatterPjS_S_S_iiPiii)
        /*00c4*/ 	.short	0x0380
        /*00c6*/ 	.short	0x0038


	//----- nvinfo : EIATTR_SW_WAR
	.align		4
.L_65:
        /*00c8*/ 	.byte	0x04, 0x36
        /*00ca*/ 	.short	(.L_67 - .L_66)
.L_66:
        /*00cc*/ 	.word	0x00000008
.L_67:


//--------------------- .nv.info._Z16gather_every_nthPiS_i --------------------------
	.section	.nv.info._Z16gather_every_nthPiS_i,"",@"SHT_CUDA_INFO"
	.sectionflags	@""
	.align	4


	//----- nvinfo : EIATTR_CUDA_API_VERSION
	.align		4
        /*0000*/ 	.byte	0x04, 0x37
        /*0002*/ 	.short	(.L_69 - .L_68)
.L_68:
        /*0004*/ 	.word	0x00000082


	//----- nvinfo : EIATTR_KPARAM_INFO
	.align		4
.L_69:
        /*0008*/ 	.byte	0x04, 0x17
        /*000a*/ 	.short	(.L_71 - .L_70)
.L_70:
        /*000c*/ 	.word	0x00000000
        /*0010*/ 	.short	0x0002
        /*0012*/ 	.short	0x0010
        /*0014*/ 	.byte	0x00, 0xf0, 0x11, 0x00


	//----- nvinfo : EIATTR_KPARAM_INFO
	.align		4
.L_71:
        /*0018*/ 	.byte	0x04, 0x17
        /*001a*/ 	.short	(.L_73 - .L_72)
.L_72:
        /*001c*/ 	.word	0x00000000
        /*0020*/ 	.short	0x0001
        /*0022*/ 	.short	0x0008
        /*0024*/ 	.byte	0x00, 0xf5, 0x21, 0x00


	//----- nvinfo : EIATTR_KPARAM_INFO
	.align		4
.L_73:
        /*0028*/ 	.byte	0x04, 0x17
        /*002a*/ 	.short	(.L_75 - .L_74)
.L_74:
        /*002c*/ 	.word	0x00000000
        /*0030*/ 	.short	0x0000
        /*0032*/ 	.short	0x0000
        /*0034*/ 	.byte	0x00, 0xf5, 0x21, 0x00


	//----- nvinfo : EIATTR_SPARSE_MMA_MASK
	.align		4
.L_75:
        /*0038*/ 	.byte	0x03, 0x50
        /*003a*/ 	.short	0x0000


	//----- nvinfo : EIATTR_MAXREG_COUNT
	.align		4
        /*003c*/ 	.byte	0x03, 0x1b
        /*003e*/ 	.short	0x00ff


	//----- nvinfo : EIATTR_MERCURY_ISA_VERSION
	.align		4
        /*0040*/ 	.byte	0x03, 0x5f
        /*0042*/ 	.short	0x0101


	//----- nvinfo : EIATTR_VRC_CTA_INIT_COUNT
	.align		4
        /*0044*/ 	.byte	0x02, 0x4a
	.zero		1
	.zero		1


	//----- nvinfo : EIATTR_EXIT_INSTR_OFFSETS
	.align		4
        /*0048*/ 	.byte	0x04, 0x1c
        /*004a*/ 	.short	(.L_77 - .L_76)


	//   ....[0]....
.L_76:
        /*004c*/ 	.word	0x00000120


	//----- nvinfo : EIATTR_CBANK_PARAM_SIZE
	.align		4
.L_77:
        /*0050*/ 	.byte	0x03, 0x19
        /*0052*/ 	.short	0x0014


	//----- nvinfo : EIATTR_PARAM_CBANK
	.align		4
        /*0054*/ 	.byte	0x04, 0x0a
        /*0056*/ 	.short	(.L_79 - .L_78)
	.align		4
.L_78:
        /*0058*/ 	.word	index@(.nv.constant0._Z16gather_every_nthPiS_i)
        /*005c*/ 	.short	0x0380
        /*005e*/ 	.short	0x0014


	//----- nvinfo : EIATTR_SW_WAR
	.align		4
.L_79:
        /*0060*/ 	.byte	0x04, 0x36
        /*0062*/ 	.short	(.L_81 - .L_80)
.L_80:
        /*0064*/ 	.word	0x00000008
.L_81:


//--------------------- .nv.info._Z14add_block_sumsPiiS_ --------------------------
	.section	.nv.info._Z14add_block_sumsPiiS_,"",@"SHT_CUDA_INFO"
	.sectionflags	@""
	.align	4


	//----- nvinfo : EIATTR_CUDA_API_VERSION
	.align		4
        /*0000*/ 	.byte	0x04, 0x37
        /*0002*/ 	.short	(.L_83 - .L_82)
.L_82:
        /*0004*/ 	.word	0x00000082


	//----- nvinfo : EIATTR_KPARAM_INFO
	.align		4
.L_83:
        /*0008*/ 	.byte	0x04, 0x17
        /*000a*/ 	.short	(.L_85 - .L_84)
.L_84:
        /*000c*/ 	.word	0x00000000
        /*0010*/ 	.short	0x0002
        /*0012*/ 	.short	0x0010
        /*0014*/ 	.byte	0x00, 0xf5, 0x21, 0x00


	//----- nvinfo : EIATTR_KPARAM_INFO
	.align		4
.L_85:
        /*0018*/ 	.byte	0x04, 0x17
        /*001a*/ 	.short	(.L_87 - .L_86)
.L_86:
        /*001c*/ 	.word	0x00000000
        /*0020*/ 	.short	0x0001
        /*0022*/ 	.short	0x0008
        /*0024*/ 	.byte	0x00, 0xf0, 0x11, 0x00


	//----- nvinfo : EIATTR_KPARAM_INFO
	.align		4
.L_87:
        /*0028*/ 	.byte	0x04, 0x17
        /*002a*/ 	.short	(.L_89 - .L_88)
.L_88:
        /*002c*/ 	.word	0x00000000
        /*0030*/ 	.short	0x0000
        /*0032*/ 	.short	0x0000
        /*0034*/ 	.byte	0x00, 0xf5, 0x21, 0x00


	//----- nvinfo : EIATTR_SPARSE_MMA_MASK
	.align		4
.L_89:
        /*0038*/ 	.byte	0x03, 0x50
        /*003a*/ 	.short	0x0000


	//----- nvinfo : EIATTR_MAXREG_COUNT
	.align		4
        /*003c*/ 	.byte	0x03, 0x1b
        /*003e*/ 	.short	0x00ff


	//----- nvinfo : EIATTR_NUM_BARRIERS
	.align		4
        /*0040*/ 	.byte	0x02, 0x4c
        /*0042*/ 	.byte	0x01
	.zero		1


	//----- nvinfo : EIATTR_MERCURY_ISA_VERSION
	.align		4
        /*0044*/ 	.byte	0x03, 0x5f
        /*0046*/ 	.short	0x0101


	//----- nvinfo : EIATTR_VRC_CTA_INIT_COUNT
	.align		4
        /*0048*/ 	.byte	0x02, 0x4a
	.zero		1
	.zero		1


	//----- nvinfo : EIATTR_EXIT_INSTR_OFFSETS
	.align		4
        /*004c*/ 	.byte	0x04, 0x1c
        /*004e*/ 	.short	(.L_91 - .L_90)


	//   ....[0]....
.L_90:
        /*0050*/ 	.word	0x00000110


	//   ....[1]....
        /*0054*/ 	.word	0x000001b0


	//----- nvinfo : EIATTR_CBANK_PARAM_SIZE
	.align		4
.L_91:
        /*0058*/ 	.byte	0x03, 0x19
        /*005a*/ 	.short	0x0018


	//----- nvinfo : EIATTR_PARAM_CBANK
	.align		4
        /*005c*/ 	.byte	0x04, 0x0a
        /*005e*/ 	.short	(.L_93 - .L_92)
	.align		4
.L_92:
        /*0060*/ 	.word	index@(.nv.constant0._Z14add_block_sumsPiiS_)
        /*0064*/ 	.short	0x0380
        /*0066*/ 	.short	0x0018


	//----- nvinfo : EIATTR_SW_WAR
	.align		4
.L_93:
        /*0068*/ 	.byte	0x04, 0x36
        /*006a*/ 	.short	(.L_95 - .L_94)
.L_94:
        /*006c*/ 	.word	0x00000008
.L_95:


//--------------------- .nv.info._Z25local_blelloch_prefix_sumPiiS_ --------------------------
	.section	.nv.info._Z25local_blelloch_prefix_sumPiiS_,"",@"SHT_CUDA_INFO"
	.sectionflags	@""
	.align	4


	//----- nvinfo : EIATTR_CUDA_API_VERSION
	.align		4
        /*0000*/ 	.byte	0x04, 0x37
        /*0002*/ 	.short	(.L_97 - .L_96)
.L_96:
        /*0004*/ 	.word	0x00000082


	//----- nvinfo : EIATTR_KPARAM_INFO
	.align		4
.L_97:
        /*0008*/ 	.byte	0x04, 0x17
        /*000a*/ 	.short	(.L_99 - .L_98)
.L_98:
        /*000c*/ 	.word	0x00000000
        /*0010*/ 	.short	0x0002
        /*0012*/ 	.short	0x0010
        /*0014*/ 	.byte	0x00, 0xf5, 0x21, 0x00


	//----- nvinfo : EIATTR_KPARAM_INFO
	.align		4
.L_99:
        /*0018*/ 	.byte	0x04, 0x17
        /*001a*/ 	.short	(.L_101 - .L_100)
.L_100:
        /*001c*/ 	.word	0x00000000
        /*0020*/ 	.short	0x0001
        /*0022*/ 	.short	0x0008
        /*0024*/ 	.byte	0x00, 0xf0, 0x11, 0x00


	//----- nvinfo : EIATTR_KPARAM_INFO
	.align		4
.L_101:
        /*0028*/ 	.byte	0x04, 0x17
        /*002a*/ 	.short	(.L_103 - .L_102)
.L_102:
        /*002c*/ 	.word	0x00000000
        /*0030*/ 	.short	0x0000
        /*0032*/ 	.short	0x0000
        /*0034*/ 	.byte	0x00, 0xf5, 0x21, 0x00


	//----- nvinfo : EIATTR_SPARSE_MMA_MASK
	.align		4
.L_103:
        /*0038*/ 	.byte	0x03, 0x50
        /*003a*/ 	.short	0x0000


	//----- nvinfo : EIATTR_MAXREG_COUNT
	.align		4
        /*003c*/ 	.byte	0x03, 0x1b
        /*003e*/ 	.short	0x00ff


	//----- nvinfo : EIATTR_NUM_BARRIERS
	.align		4
        /*0040*/ 	.byte	0x02, 0x4c
        /*0042*/ 	.byte	0x01
	.zero		1


	//----- nvinfo : EIATTR_MERCURY_ISA_VERSION
	.align		4
        /*0044*/ 	.byte	0x03, 0x5f
        /*0046*/ 	.short	0x0101


	//----- nvinfo : EIATTR_VRC_CTA_INIT_COUNT
	.align		4
        /*0048*/ 	.byte	0x02, 0x4a
	.zero		1
	.zero		1


	//----- nvinfo : EIATTR_EXIT_INSTR_OFFSETS
	.align		4
        /*004c*/ 	.byte	0x04, 0x1c
        /*004e*/ 	.short	(.L_105 - .L_104)


	//   ....[0]....
.L_104:
        /*0050*/ 	.word	0x00000590


	//   ....[1]....
        /*0054*/ 	.word	0x000005e0


	//----- nvinfo : EIATTR_CRS_STACK_SIZE
	.align		4
.L_105:
        /*0058*/ 	.byte	0x04, 0x1e
        /*005a*/ 	.short	(.L_107 - .L_106)
.L_106:
        /*005c*/ 	.word	0x00000000


	//----- nvinfo : EIATTR_CBANK_PARAM_SIZE
	.align		4
.L_107:
        /*0060*/ 	.byte	0x03, 0x19
        /*0062*/ 	.short	0x0018


	//----- nvinfo : EIATTR_PARAM_CBANK
	.align		4
        /*0064*/ 	.byte	0x04, 0x0a
        /*0066*/ 	.short	(.L_109 - .L_108)
	.align		4
.L_108:
        /*0068*/ 	.word	index@(.nv.constant0._Z25local_blelloch_prefix_sumPiiS_)
        /*006c*/ 	.short	0x0380
        /*006e*/ 	.short	0x0018


	//----- nvinfo : EIATTR_SW_WAR
	.align		4
.L_109:
        /*0070*/ 	.byte	0x04, 0x36
        /*0072*/ 	.short	(.L_111 - .L_110)
.L_110:
        /*0074*/ 	.word	0x00000008
.L_111:


//--------------------- .nv.info._Z20calculate_predicatesPjiPiji --------------------------
	.section	.nv.info._Z20calculate_predicatesPjiPiji,"",@"SHT_CUDA_INFO"
	.sectionflags	@""
	.align	4


	//----- nvinfo : EIATTR_CUDA_API_VERSION
	.align		4
        /*0000*/ 	.byte	0x04, 0x37
        /*0002*/ 	.short	(.L_113 - .L_112)
.L_112:
        /*0004*/ 	.word	0x00000082


	//----- nvinfo : EIATTR_KPARAM_INFO
	.align		4
.L_113:
        /*0008*/ 	.byte	0x04, 0x17
        /*000a*/ 	.short	(.L_115 - .L_114)
.L_114:
        /*000c*/ 	.word	0x00000000
        /*0010*/ 	.short	0x0004
        /*0012*/ 	.short	0x001c
        /*0014*/ 	.byte	0x00, 0xf0, 0x11, 0x00


	//----- nvinfo : EIATTR_KPARAM_INFO
	.align		4
.L_115:
        /*0018*/ 	.byte	0x04, 0x17
        /*001a*/ 	.short	(.L_117 - .L_116)
.L_116:
        /*001c*/ 	.word	0x00000000
        /*0020*/ 	.short	0x0003
        /*0022*/ 	.short	0x0018
        /*0024*/ 	.byte	0x00, 0xf0, 0x11, 0x00


	//----- nvinfo : EIATTR_KPARAM_INFO
	.align		4
.L_117:
        /*0028*/ 	.byte	0x04, 0x17
        /*002a*/ 	.short	(.L_119 - .L_118)
.L_118:
        /*002c*/ 	.word	0x00000000
        /*0030*/ 	.short	0x0002
        /*0032*/ 	.short	0x0010
        /*0034*/ 	.byte	0x00, 0xf5, 0x21, 0x00


	//----- nvinfo : EIATTR_KPARAM_INFO
	.align		4
.L_119:
        /*0038*/ 	.byte	0x04, 0x17
        /*003a*/ 	.short	(.L_121 - .L_120)
.L_120:
        /*003c*/ 	.word	0x00000000
        /*0040*/ 	.short	0x0001
        /*0042*/ 	.short	0x0008
        /*0044*/ 	.byte	0x00, 0xf0, 0x11, 0x00


	//----- nvinfo : EIATTR_KPARAM_INFO
	.align		4
.L_121:
        /*0048*/ 	.byte	0x04, 0x17
        /*004a*/ 	.short	(.L_123 - .L_122)
.L_122:
        /*004c*/ 	.word	0x00000000
        /*0050*/ 	.short	0x0000
        /*0052*/ 	.short	0x0000
        /*0054*/ 	.byte	0x00, 0xf5, 0x21, 0x00


	//----- nvinfo : EIATTR_SPARSE_MMA_MASK
	.align		4
.L_123:
        /*0058*/ 	.byte	0x03, 0x50
        /*005a*/ 	.short	0x0000


	//----- nvinfo : EIATTR_MAXREG_COUNT
	.align		4
        /*005c*/ 	.byte	0x03, 0x1b
        /*005e*/ 	.short	0x00ff


	//----- nvinfo : EIATTR_MERCURY_ISA_VERSION
	.align		4
        /*0060*/ 	.byte	0x03, 0x5f
        /*0062*/ 	.short	0x0101


	//----- nvinfo : EIATTR_VRC_CTA_INIT_COUNT
	.align		4
        /*0064*/ 	.byte	0x02, 0x4a
	.zero		1
	.zero		1


	//----- nvinfo : EIATTR_EXIT_INSTR_OFFSETS
	.align		4
        /*0068*/ 	.byte	0x04, 0x1c
        /*006a*/ 	.short	(.L_125 - .L_124)


	//   ....[0]....
.L_124:
        /*006c*/ 	.word	0x00000070


	//   ....[1]....
        /*0070*/ 	.word	0x00000130


	//----- nvinfo : EIATTR_CBANK_PARAM_SIZE
	.align		4
.L_125:
        /*0074*/ 	.byte	0x03, 0x19
        /*0076*/ 	.short	0x0020


	//----- nvinfo : EIATTR_PARAM_CBANK
	.align		4
        /*0078*/ 	.byte	0x04, 0x0a
        /*007a*/ 	.short	(.L_127 - .L_126)
	.align		4
.L_126:
        /*007c*/ 	.word	index@(.nv.constant0._Z20calculate_predicatesPjiPiji)
        /*0080*/ 	.short	0x0380
        /*0082*/ 	.short	0x0020


	//----- nvinfo : EIATTR_SW_WAR
	.align		4
.L_127:
        /*0084*/ 	.byte	0x04, 0x36
        /*0086*/ 	.short	(.L_129 - .L_128)
.L_128:
        /*0088*/ 	.word	0x00000008
.L_129:


//--------------------- .nv.info._Z25simple_reduce_historgramsPiS_ii --------------------------
	.section	.nv.info._Z25simple_reduce_historgramsPiS_ii,"",@"SHT_CUDA_INFO"
	.sectionflags	@""
	.align	4


	//----- nvinfo : EIATTR_CUDA_API_VERSION
	.align		4
        /*0000*/ 	.byte	0x04, 0x37
        /*0002*/ 	.short	(.L_131 - .L_130)
.L_130:
        /*0004*/ 	.word	0x00000082


	//----- nvinfo : EIATTR_KPARAM_INFO
	.align		4
.L_131:
        /*0008*/ 	.byte	0x04, 0x17
        /*000a*/ 	.short	(.L_133 - .L_132)
.L_132:
        /*000c*/ 	.word	0x00000000
        /*0010*/ 	.short	0x0003
        /*0012*/ 	.short	0x0014
        /*0014*/ 	.byte	0x00, 0xf0, 0x11, 0x00


	//----- nvinfo : EIATTR_KPARAM_INFO
	.align		4
.L_133:
        /*0018*/ 	.byte	0x04, 0x17
        /*001a*/ 	.short	(.L_135 - .L_134)
.L_134:
        /*001c*/ 	.word	0x00000000
        /*0020*/ 	.short	0x0002
        /*0022*/ 	.short	0x0010
        /*0024*/ 	.byte	0x00, 0xf0, 0x11, 0x00


	//----- nvinfo : EIATTR_KPARAM_INFO
	.align		4
.L_135:
        /*0028*/ 	.byte	0x04, 0x17
        /*002a*/ 	.short	(.L_137 - .L_136)
.L_136:
        /*002c*/ 	.word	0x00000000
        /*0030*/ 	.short	0x0001
        /*0032*/ 	.short	0x0008
        /*0034*/ 	.byte	0x00, 0xf5, 0x21, 0x00


	//----- nvinfo : EIATTR_KPARAM_INFO
	.align		4
.L_137:
        /*0038*/ 	.byte	0x04, 0x17
        /*003a*/ 	.short	(.L_139 - .L_138)
.L_138:
        /*003c*/ 	.word	0x00000000
        /*0040*/ 	.short	0x0000
        /*0042*/ 	.short	0x0000
        /*0044*/ 	.byte	0x00, 0xf5, 0x21, 0x00


	//----- nvinfo : EIATTR_SPARSE_MMA_MASK
	.align		4
.L_139:
        /*0048*/ 	.byte	0x03, 0x50
        /*004a*/ 	.short	0x0000


	//----- nvinfo : EIATTR_MAXREG_COUNT
	.align		4
        /*004c*/ 	.byte	0x03, 0x1b
        /*004e*/ 	.short	0x00ff


	//----- nvinfo : EIATTR_NUM_BARRIERS
	.align		4
        /*0050*/ 	.byte	0x02, 0x4c
        /*0052*/ 	.byte	0x01
	.zero		1


	//----- nvinfo : EIATTR_MERCURY_ISA_VERSION
	.align		4
        /*0054*/ 	.byte	0x03, 0x5f
        /*0056*/ 	.short	0x0101


	//----- nvinfo : EIATTR_VRC_CTA_INIT_COUNT
	.align		4
        /*0058*/ 	.byte	0x02, 0x4a
	.zero		1
	.zero		1


	//----- nvinfo : EIATTR_EXIT_INSTR_OFFSETS
	.align		4
        /*005c*/ 	.byte	0x04, 0x1c
        /*005e*/ 	.short	(.L_141 - .L_140)


	//   ....[0]....
.L_140:
        /*0060*/ 	.word	0x00001080


	//   ....[1]....
        /*0064*/ 	.word	0x00001330


	//   ....[2]....
        /*0068*/ 	.word	0x00001480


	//   ....[3]....
        /*006c*/ 	.word	0x00001590


	//   ....[4]....
        /*0070*/ 	.word	0x00001630


	//----- nvinfo : EIATTR_CRS_STACK_SIZE
	.align		4
.L_141:
        /*0074*/ 	.byte	0x04, 0x1e
        /*0076*/ 	.short	(.L_143 - .L_142)
.L_142:
        /*0078*/ 	.word	0x00000000


	//----- nvinfo : EIATTR_CBANK_PARAM_SIZE
	.align		4
.L_143:
        /*007c*/ 	.byte	0x03, 0x19
        /*007e*/ 	.short	0x0018


	//----- nvinfo : EIATTR_PARAM_CBANK
	.align		4
        /*0080*/ 	.byte	0x04, 0x0a
        /*0082*/ 	.short	(.L_145 - .L_144)
	.align		4
.L_144:
        /*0084*/ 	.word	index@(.nv.constant0._Z25simple_reduce_historgramsPiS_ii)
        /*0088*/ 	.short	0x0380
        /*008a*/ 	.short	0x0018


	//----- nvinfo : EIATTR_SW_WAR
	.align		4
.L_145:
        /*008c*/ 	.byte	0x04, 0x36
        /*008e*/ 	.short	(.L_147 - .L_146)
.L_146:
        /*0090*/ 	.word	0x00000008
.L_147:


//--------------------- .nv.info._Z16binary_histogramPjiiPii --------------------------
	.section	.nv.info._Z16binary_histogramPjiiPii,"",@"SHT_CUDA_INFO"
	.sectionflags	@""
	.align	4


	//----- nvinfo : EIATTR_CUDA_API_VERSION
	.align		4
        /*0000*/ 	.byte	0x04, 0x37
        /*0002*/ 	.short	(.L_149 - .L_148)
.L_148:
        /*0004*/ 	.word	0x00000082


	//----- nvinfo : EIATTR_KPARAM_INFO
	.align		4
.L_149:
        /*0008*/ 	.byte	0x04, 0x17
        /*000a*/ 	.short	(.L_151 - .L_150)
.L_150:
        /*000c*/ 	.word	0x00000000
        /*0010*/ 	.short	0x0004
        /*0012*/ 	.short	0x0018
        /*0014*/ 	.byte	0x00, 0xf0, 0x11, 0x00


	//----- nvinfo : EIATTR_KPARAM_INFO
	.align		4
.L_151:
        /*0018*/ 	.byte	0x04, 0x17
        /*001a*/ 	.short	(.L_153 - .L_152)
.L_152:
        /*001c*/ 	.word	0x00000000
        /*0020*/ 	.short	0x0003
        /*0022*/ 	.short	0x0010
        /*0024*/ 	.byte	0x00, 0xf5, 0x21, 0x00


	//----- nvinfo : EIATTR_KPARAM_INFO
	.align		4
.L_153:
        /*0028*/ 	.byte	0x04, 0x17
        /*002a*/ 	.short	(.L_155 - .L_154)
.L_154:
        /*002c*/ 	.word	0x00000000
        /*0030*/ 	.short	0x0002
        /*0032*/ 	.short	0x000c
        /*0034*/ 	.byte	0x00, 0xf0, 0x11, 0x00


	//----- nvinfo : EIATTR_KPARAM_INFO
	.align		4
.L_155:
        /*0038*/ 	.byte	0x04, 0x17
        /*003a*/ 	.short	(.L_157 - .L_156)
.L_156:
        /*003c*/ 	.word	0x00000000
        /*0040*/ 	.short	0x0001
        /*0042*/ 	.short	0x0008
        /*0044*/ 	.byte	0x00, 0xf0, 0x11, 0x00


	//----- nvinfo : EIATTR_KPARAM_INFO
	.align		4
.L_157:
        /*0048*/ 	.byte	0x04, 0x17
        /*004a*/ 	.short	(.L_159 - .L_158)
.L_158:
        /*004c*/ 	.word	0x00000000
        /*0050*/ 	.short	0x0000
        /*0052*/ 	.short	0x0000
        /*0054*/ 	.byte	0x00, 0xf5, 0x21, 0x00


	//----- nvinfo : EIATTR_SPARSE_MMA_MASK
	.align		4
.L_159:
        /*0058*/ 	.byte	0x03, 0x50
        /*005a*/ 	.short	0x0000


	//----- nvinfo : EIATTR_MAXREG_COUNT
	.align		4
        /*005c*/ 	.byte	0x03, 0x1b
        /*005e*/ 	.short	0x00ff


	//----- nvinfo : EIATTR_MERCURY_ISA_VERSION
	.align		4
        /*0060*/ 	.byte	0x03, 0x5f
        /*0062*/ 	.short	0x0101


	//----- nvinfo : EIATTR_VRC_CTA_INIT_COUNT
	.align		4
        /*0064*/ 	.byte	0x02, 0x4a
	.zero		1
	.zero		1


	//----- nvinfo : EIATTR_EXIT_INSTR_OFFSETS
	.align		4
        /*0068*/ 	.byte	0x04, 0x1c
        /*006a*/ 	.short	(.L_161 - .L_160)


	//   ....[0]....
.L_160:
        /*006c*/ 	.word	0x00001890


	//----- nvinfo : EIATTR_CRS_STACK_SIZE
	.align		4
.L_161:
        /*0070*/ 	.byte	0x04, 0x1e
        /*0072*/ 	.short	(.L_163 - .L_162)
.L_162:
        /*0074*/ 	.word	0x00000000


	//----- nvinfo : EIATTR_CBANK_PARAM_SIZE
	.align		4
.L_163:
        /*0078*/ 	.byte	0x03, 0x19
        /*007a*/ 	.short	0x001c


	//----- nvinfo : EIATTR_PARAM_CBANK
	.align		4
        /*007c*/ 	.byte	0x04, 0x0a
        /*007e*/ 	.short	(.L_165 - .L_164)
	.align		4
.L_164:
        /*0080*/ 	.word	index@(.nv.constant0._Z16binary_histogramPjiiPii)
        /*0084*/ 	.short	0x0380
        /*0086*/ 	.short	0x001c


	//----- nvinfo : EIATTR_SW_WAR
	.align		4
.L_165:
        /*0088*/ 	.byte	0x04, 0x36
        /*008a*/ 	.short	(.L_167 - .L_166)
.L_166:
        /*008c*/ 	.word	0x00000008
.L_167:


//--------------------- .nv.callgraph             --------------------------
	.section	.nv.callgraph,"",@"SHT_CUDA_CALLGRAPH"
	.align	4
	.sectionentsize	8
	.align		4
        /*0000*/ 	.word	0x00000000
	.align		4
        /*0004*/ 	.word	0xffffffff
	.align		4
        /*0008*/ 	.word	0x00000000
	.align		4
        /*000c*/ 	.word	0xfffffffe
	.align		4
        /*0010*/ 	.word	0x00000000
	.align		4
        /*0014*/ 	.word	0xfffffffd
	.align		4
        /*0018*/ 	.word	0x00000000
	.align		4
        /*001c*/ 	.word	0xfffffffc


//--------------------- .text._Z15reorder_scatterPjS_S_S_iiPiii --------------------------
	.section	.text._Z15reorder_scatterPjS_S_S_iiPiii,"ax",@progbits
	.align	128
        .global         _Z15reorder_scatterPjS_S_S_iiPiii
        .type           _Z15reorder_scatterPjS_S_S_iiPiii,@function
        .size           _Z15reorder_scatterPjS_S_S_iiPiii,(.L_x_43 - _Z15reorder_scatterPjS_S_S_iiPiii)
        .other          _Z15reorder_scatterPjS_S_S_iiPiii,@"STO_CUDA_ENTRY STV_DEFAULT"
_Z15reorder_scatterPjS_S_S_iiPiii:
.text._Z15reorder_scatterPjS_S_S_iiPiii:
[----:B------:R-:W-:Y:S01]  /*0000*/  LDC R1, c[0x0][0x37c] ;  /* 0x0000df00ff017b82 */ /* 0x000fe20000000800 */
[----:B------:R-:W0:Y:S07]  /*0010*/  S2R R9, SR_TID.X ;  /* 0x0000000000097919 */ /* 0x000e2e0000002100 */
[----:B------:R-:W0:Y:S01]  /*0020*/  S2UR UR4, SR_CTAID.X ;  /* 0x00000000000479c3 */ /* 0x000e220000002500 */
[----:B------:R-:W1:Y:S07]  /*0030*/  LDCU UR5, c[0x0][0x3a0] ;  /* 0x00007400ff0577ac */ /* 0x000e6e0008000800 */
[----:B------:R-:W0:Y:S02]  /*0040*/  LDC R0, c[0x0][0x360] ;  /* 0x0000d800ff007b82 */ /* 0x000e240000000800 */
[----:B0-----:R-:W-:-:S05]  /*0050*/  IMAD R9, R0, UR4, R9 ;  /* 0x0000000400097c24 */ /* 0x001fca000f8e0209 */
[----:B-1----:R-:W-:-:S13]  /*0060*/  ISETP.GE.AND P0, PT, R9, UR5, PT ;  /* 0x0000000509007c0c */ /* 0x002fda000bf06270 */
[----:B------:R-:W-:Y:S05]  /*0070*/  @P0 EXIT ;  /* 0x000000000000094d */ /* 0x000fea0003800000 */
[----:B------:R-:W0:Y:S01]  /*0080*/  LDC.64 R2, c[0x0][0x380] ;  /* 0x0000e000ff027b82 */ /* 0x000e220000000a00 */
[----:B------:R-:W1:Y:S01]  /*0090*/  LDCU.64 UR4, c[0x0][0x358] ;  /* 0x00006b00ff0477ac */ /* 0x000e620008000a00 */
[----:B------:R-:W2:Y:S01]  /*00a0*/  LDCU.64 UR6, c[0x0][0x3b0] ;  /* 0x00007600ff0677ac */ /* 0x000ea20008000a00 */
[----:B0-----:R-:W-:-:S05]  /*00b0*/  IMAD.WIDE R2, R9, 0x4, R2 ;  /* 0x0000000409027825 */ /* 0x001fca00078e0202 */
[----:B-1----:R-:W2:Y:S02]  /*00c0*/  LDG.E R11, desc[UR4][R2.64] ;  /* 0x00000004020b7981 */ /* 0x002ea4000c1e1900 */
[----:B--2---:R-:W-:-:S04]  /*00d0*/  SHF.R.U32.HI R0, RZ, UR6, R11 ;  /* 0x00000006ff007c19 */ /* 0x004fc8000801160b */
[----:B------:R-:W-:-:S04]  /*00e0*/  LOP3.LUT R0, R0, 0x1, RZ, 0xc0, !PT ;  /* 0x0000000100007812 */ /* 0x000fc800078ec0ff */
[----:B------:R-:W-:-:S13]  /*00f0*/  ISETP.NE.AND P0, PT, R0, UR7, PT ;  /* 0x0000000700007c0c */ /* 0x000fda000bf05270 */
[----:B------:R-:W-:Y:S05]  /*0100*/  @P0 EXIT ;  /* 0x000000000000094d */ /* 0x000fea0003800000 */
[----:B------:R-:W0:Y:S01]  /*0110*/  LDC.64 R2, c[0x0][0x3a8] ;  /* 0x0000ea00ff027b82 */ /* 0x000e220000000a00 */
[----:B------:R-:W1:Y:S07]  /*0120*/  LDCU UR6, c[0x0][0x3a4] ;  /* 0x00007480ff0677ac */ /* 0x000e6e0008000800 */
[----:B------:R-:W2:Y:S08]  /*0130*/  LDC.64 R4, c[0x0][0x390] ;  /* 0x0000e400ff047b82 */ /* 0x000eb00000000a00 */
[----:B------:R-:W3:Y:S01]  /*0140*/  LDC.64 R6, c[0x0][0x388] ;  /* 0x0000e200ff067b82 */ /* 0x000ee20000000a00 */
[----:B0-----:R-:W-:-:S06]  /*0150*/  IMAD.WIDE R2, R9, 0x4, R2 ;  /* 0x0000000409027825 */ /* 0x001fcc00078e0202 */
[----:B------:R-:W1:Y:S01]  /*0160*/  LDG.E R2, desc[UR4][R2.64] ;  /* 0x0000000402027981 */ /* 0x000e62000c1e1900 */
[----:B---3--:R-:W-:Y:S02]  /*0170*/  IMAD.WIDE R6, R9, 0x4, R6 ;  /* 0x0000000409067825 */ /* 0x008fe400078e0206 */
[----:B------:R-:W0:Y:S01]  /*0180*/  LDC.64 R8, c[0x0][0x398] ;  /* 0x0000e600ff087b82 */ /* 0x000e220000000a00 */
[----:B-1----:R-:W-:-:S05]  /*0190*/  IADD3 R13, PT, PT, R2, UR6, RZ ;  /* 0x00000006020d7c10 */ /* 0x002fca000fffe0ff */
[----:B--2---:R-:W-:-:S05]  /*01a0*/  IMAD.WIDE R4, R13, 0x4, R4 ;  /* 0x000000040d047825 */ /* 0x004fca00078e0204 */
[----:B------:R-:W-:Y:S04]  /*01b0*/  STG.E desc[UR4][R4.64], R11 ;  /* 0x0000000b04007986 */ /* 0x000fe8000c101904 */
[----:B------:R-:W2:Y:S01]  /*01c0*/  LDG.E R7, desc[UR4][R6.64] ;  /* 0x0000000406077981 */ /* 0x000ea2000c1e1900 */
[----:B0-----:R-:W-:-:S05]  /*01d0*/  IMAD.WIDE R8, R13, 0x4, R8 ;  /* 0x000000040d087825 */ /* 0x001fca00078e0208 */
[----:B--2---:R-:W-:Y:S01]  /*01e0*/  STG.E desc[UR4][R8.64], R7 ;  /* 0x0000000708007986 */ /* 0x004fe2000c101904 */
[----:B------:R-:W-:Y:S05]  /*01f0*/  EXIT ;  /* 0x000000000000794d */ /* 0x000fea0003800000 */
.L_x_0:
[----:B------:R-:W-:-:S00]  /*0200*/  BRA `(.L_x_0) ;  /* 0xfffffffc00fc7947 */ /* 0x000fc0000383ffff */
[----:B------:R-:W-:-:S00]  /*0210*/  NOP ;  /* 0x0000000000007918 */ /* 0x000fc00000000000 */
        /* <DEDUP_REMOVED lines=14> */
.L_x_43:


//--------------------- .text._Z16gather_every_nthPiS_i --------------------------
	.section	.text._Z16gather_every_nthPiS_i,"ax",@progbits
	.align	128
        .global         _Z16gather_every_nthPiS_i
        .type           _Z16gather_every_nthPiS_i,@function
        .size           _Z16gather_every_nthPiS_i,(.L_x_44 - _Z16gather_every_nthPiS_i)
        .other          _Z16gather_every_nthPiS_i,@"STO_CUDA_ENTRY STV_DEFAULT"
_Z16gather_every_nthPiS_i:
.text._Z16gather_every_nthPiS_i:
[----:B------:R-:W-:Y:S01]  /*0000*/  LDC R1, c[0x0][0x37c] ;  /* 0x0000df00ff017b82 */ /* 0x000fe20000000800 */
[----:B------:R-:W0:Y:S07]  /*0010*/  S2R R7, SR_TID.X ;  /* 0x0000000000077919 */ /* 0x000e2e0000002100 */
[----:B------:R-:W0:Y:S01]  /*0020*/  S2UR UR4, SR_CTAID.X ;  /* 0x00000000000479c3 */ /* 0x000e220000002500 */
[----:B------:R-:W1:Y:S01]  /*0030*/  LDCU UR7, c[0x0][0x390] ;  /* 0x00007200ff0777ac */ /* 0x000e620008000800 */
[----:B------:R-:W2:Y:S06]  /*0040*/  LDCU.64 UR8, c[0x0][0x380] ;  /* 0x00007000ff0877ac */ /* 0x000eac0008000a00 */
[----:B------:R-:W0:Y:S01]  /*0050*/  LDC R0, c[0x0][0x360] ;  /* 0x0000d800ff007b82 */ /* 0x000e220000000800 */
[----:B-1----:R-:W-:Y:S01]  /*0060*/  USHF.R.S32.HI UR6, URZ, 0x1f, UR7 ;  /* 0x0000001fff067899 */ /* 0x002fe20008011407 */
[----:B0-----:R-:W-:Y:S01]  /*0070*/  IMAD R7, R0, UR4, R7 ;  /* 0x0000000400077c24 */ /* 0x001fe2000f8e0207 */
[----:B------:R-:W0:Y:S03]  /*0080*/  LDCU.64 UR4, c[0x0][0x358] ;  /* 0x00006b00ff0477ac */ /* 0x000e260008000a00 */
[----:B------:R-:W-:-:S05]  /*0090*/  IMAD R0, R7, UR7, RZ ;  /* 0x0000000707007c24 */ /* 0x000fca000f8e02ff */
[----:B------:R-:W-:-:S04]  /*00a0*/  IADD3 R2, P0, PT, R0, UR7, RZ ;  /* 0x0000000700027c10 */ /* 0x000fc8000ff1e0ff */
[----:B------:R-:W-:Y:S02]  /*00b0*/  LEA.HI.X.SX32 R3, R0, UR6, 0x1, P0 ;  /* 0x0000000600037c11 */ /* 0x000fe400080f0eff */
[----:B--2---:R-:W-:-:S04]  /*00c0*/  LEA R4, P0, R2, UR8, 0x2 ;  /* 0x0000000802047c11 */ /* 0x004fc8000f8010ff */
[----:B------:R-:W-:Y:S02]  /*00d0*/  LEA.HI.X R5, R2, UR9, R3, 0x2, P0 ;  /* 0x0000000902057c11 */ /* 0x000fe400080f1403 */
[----:B------:R-:W1:Y:S04]  /*00e0*/  LDC.64 R2, c[0x0][0x388] ;  /* 0x0000e200ff027b82 */ /* 0x000e680000000a00 */
[----:B0-----:R-:W2:Y:S01]  /*00f0*/  LDG.E R5, desc[UR4][R4.64+-0x4] ;  /* 0xfffffc0404057981 */ /* 0x001ea2000c1e1900 */
[----:B-1----:R-:W-:-:S05]  /*0100*/  IMAD.WIDE R2, R7, 0x4, R2 ;  /* 0x0000000407027825 */ /* 0x002fca00078e0202 */
[----:B--2---:R-:W-:Y:S01]  /*0110*/  STG.E desc[UR4][R2.64], R5 ;  /* 0x0000000502007986 */ /* 0x004fe2000c101904 */
[----:B------:R-:W-:Y:S05]  /*0120*/  EXIT ;  /* 0x000000000000794d */ /* 0x000fea0003800000 */
.L_x_1:
        /* <DEDUP_REMOVED lines=13> */
.L_x_44:


//--------------------- .text._Z14add_block_sumsPiiS_ --------------------------
	.section	.text._Z14add_block_sumsPiiS_,"ax",@progbits
	.align	128
        .global         _Z14add_block_sumsPiiS_
        .type           _Z14add_block_sumsPiiS_,@function
        .size           _Z14add_block_sumsPiiS_,(.L_x_45 - _Z14add_block_sumsPiiS_)
        .other          _Z14add_block_sumsPiiS_,@"STO_CUDA_ENTRY STV_DEFAULT"
_Z14add_block_sumsPiiS_:
.text._Z14add_block_sumsPiiS_:
[----:B------:R-:W-:Y:S01]  /*0000*/  LDC R1, c[0x0][0x37c] ;  /* 0x0000df00ff017b82 */ /* 0x000fe20000000800 */
[----:B------:R-:W0:Y:S01]  /*0010*/  S2R R7, SR_TID.X ;  /* 0x0000000000077919 */ /* 0x000e220000002100 */
[----:B------:R-:W1:Y:S01]  /*0020*/  LDCU.64 UR6, c[0x0][0x358] ;  /* 0x00006b00ff0677ac */ /* 0x000e620008000a00 */
[----:B------:R-:W2:Y:S01]  /*0030*/  S2R R0, SR_CTAID.X ;  /* 0x0000000000007919 */ /* 0x000ea20000002500 */
[----:B------:R-:W3:Y:S01]  /*0040*/  LDCU UR4, c[0x0][0x360] ;  /* 0x00006c00ff0477ac */ /* 0x000ee20008000800 */
[----:B------:R-:W4:Y:S01]  /*0050*/  LDCU UR5, c[0x0][0x388] ;  /* 0x00007100ff0577ac */ /* 0x000f220008000800 */
[----:B0-----:R-:W-:-:S13]  /*0060*/  ISETP.NE.AND P0, PT, R7, RZ, PT ;  /* 0x000000ff0700720c */ /* 0x001fda0003f05270 */
[----:B------:R-:W2:Y:S02]  /*0070*/  @!P0 LDC.64 R2, c[0x0][0x390] ;  /* 0x0000e400ff028b82 */ /* 0x000ea40000000a00 */
[----:B--2---:R-:W-:-:S06]  /*0080*/  @!P0 IMAD.WIDE.U32 R2, R0, 0x4, R2 ;  /* 0x0000000400028825 */ /* 0x004fcc00078e0002 */
[----:B-1----:R-:W2:Y:S01]  /*0090*/  @!P0 LDG.E R2, desc[UR6][R2.64] ;  /* 0x0000000602028981 */ /* 0x002ea2000c1e1900 */
[----:B---3--:R-:W-:Y:S01]  /*00a0*/  IMAD R7, R0, UR4, R7 ;  /* 0x0000000400077c24 */ /* 0x008fe2000f8e0207 */
[----:B------:R-:W-:Y:S01]  /*00b0*/  @!P0 MOV R0, 0x400 ;  /* 0x0000040000008802 */ /* 0x000fe20000000f00 */
[----:B------:R-:W0:Y:S03]  /*00c0*/  @!P0 S2R R5, SR_CgaCtaId ;  /* 0x0000000000058919 */ /* 0x000e260000008800 */
[----:B----4-:R-:W-:Y:S02]  /*00d0*/  ISETP.GE.AND P1, PT, R7, UR5, PT ;  /* 0x0000000507007c0c */ /* 0x010fe4000bf26270 */
[----:B0-----:R-:W-:-:S05]  /*00e0*/  @!P0 LEA R5, R5, R0, 0x18 ;  /* 0x0000000005058211 */ /* 0x001fca00078ec0ff */
[----:B--2---:R0:W-:Y:S01]  /*00f0*/  @!P0 STS [R5], R2 ;  /* 0x0000000205008388 */ /* 0x0041e20000000800 */
[----:B------:R-:W-:Y:S06]  /*0100*/  BAR.SYNC.DEFER_BLOCKING 0x0 ;  /* 0x0000000000007b1d */ /* 0x000fec0000010000 */
[----:B------:R-:W-:Y:S05]  /*0110*/  @P1 EXIT ;  /* 0x000000000000194d */ /* 0x000fea0003800000 */
[----:B0-----:R-:W0:Y:S02]  /*0120*/  LDC.64 R2, c[0x0][0x380] ;  /* 0x0000e000ff027b82 */ /* 0x001e240000000a00 */
[----:B0-----:R-:W-:-:S05]  /*0130*/  IMAD.WIDE R2, R7, 0x4, R2 ;  /* 0x0000000407027825 */ /* 0x001fca00078e0202 */
[----:B------:R-:W2:Y:S01]  /*0140*/  LDG.E R0, desc[UR6][R2.64] ;  /* 0x0000000602007981 */ /* 0x000ea2000c1e1900 */
[----:B------:R-:W0:Y:S01]  /*0150*/  S2UR UR5, SR_CgaCtaId ;  /* 0x00000000000579c3 */ /* 0x000e220000008800 */
[----:B------:R-:W-:Y:S02]  /*0160*/  UMOV UR4, 0x400 ;  /* 0x0000040000047882 */ /* 0x000fe40000000000 */
[----:B0-----:R-:W-:-:S09]  /*0170*/  ULEA UR4, UR5, UR4, 0x18 ;  /* 0x0000000405047291 */ /* 0x001fd2000f8ec0ff */
[----:B------:R-:W2:Y:S02]  /*0180*/  LDS R5, [UR4] ;  /* 0x00000004ff057984 */ /* 0x000ea40008000800 */
[----:B--2---:R-:W-:-:S05]  /*0190*/  IADD3 R5, PT, PT, R0, R5, RZ ;  /* 0x0000000500057210 */ /* 0x004fca0007ffe0ff */
[----:B------:R-:W-:Y:S01]  /*01a0*/  STG.E desc[UR6][R2.64], R5 ;  /* 0x0000000502007986 */ /* 0x000fe2000c101906 */
[----:B------:R-:W-:Y:S05]  /*01b0*/  EXIT ;  /* 0x000000000000794d */ /* 0x000fea0003800000 */
.L_x_2:
        /* <DEDUP_REMOVED lines=12> */
.L_x_45:


//--------------------- .text._Z25local_blelloch_prefix_sumPiiS_ --------------------------
	.section	.text._Z25local_blelloch_prefix_sumPiiS_,"ax",@progbits
	.align	128
        .global         _Z25local_blelloch_prefix_sumPiiS_
        .type           _Z25local_blelloch_prefix_sumPiiS_,@function
        .size           _Z25local_blelloch_prefix_sumPiiS_,(.L_x_46 - _Z25local_blelloch_prefix_sumPiiS_)
        .other          _Z25local_blelloch_prefix_sumPiiS_,@"STO_CUDA_ENTRY STV_DEFAULT"
_Z25local_blelloch_prefix_sumPiiS_:
.text._Z25local_blelloch_prefix_sumPiiS_:
[----:B------:R-:W-:Y:S01]  /*0000*/  LDC R1, c[0x0][0x37c] ;  /* 0x0000df00ff017b82 */ /* 0x000fe20000000800 */
[----:B------:R-:W0:Y:S07]  /*0010*/  S2R R2, SR_TID.X ;  /* 0x0000000000027919 */ /* 0x000e2e0000002100 */
[----:B------:R-:W0:Y:S01]  /*0020*/  S2UR UR8, SR_CTAID.X ;  /* 0x00000000000879c3 */ /* 0x000e220000002500 */
[----:B------:R-:W1:Y:S01]  /*0030*/  LDCU UR4, c[0x0][0x388] ;  /* 0x00007100ff0477ac */ /* 0x000e620008000800 */
[----:B------:R-:W-:Y:S01]  /*0040*/  IMAD.MOV.U32 R9, RZ, RZ, RZ ;  /* 0x000000ffff097224 */ /* 0x000fe200078e00ff */
[----:B------:R-:W2:Y:S05]  /*0050*/  LDCU.64 UR6, c[0x0][0x358] ;  /* 0x00006b00ff0677ac */ /* 0x000eaa0008000a00 */
[----:B------:R-:W0:Y:S02]  /*0060*/  LDC R3, c[0x0][0x360] ;  /* 0x0000d800ff037b82 */ /* 0x000e240000000800 */
[----:B0-----:R-:W-:-:S05]  /*0070*/  IMAD R0, R3, UR8, R2 ;  /* 0x0000000803007c24 */ /* 0x001fca000f8e0202 */
[----:B-1----:R-:W-:-:S13]  /*0080*/  ISETP.GE.AND P0, PT, R0, UR4, PT ;  /* 0x0000000400007c0c */ /* 0x002fda000bf06270 */
[----:B------:R-:W0:Y:S02]  /*0090*/  @!P0 LDC.64 R6, c[0x0][0x380] ;  /* 0x0000e000ff068b82 */ /* 0x000e240000000a00 */
[----:B0-----:R-:W-:-:S05]  /*00a0*/  @!P0 IMAD.WIDE R6, R0, 0x4, R6 ;  /* 0x0000000400068825 */ /* 0x001fca00078e0206 */
[----:B--2---:R-:W2:Y:S01]  /*00b0*/  @!P0 LDG.E R9, desc[UR6][R6.64] ;  /* 0x0000000606098981 */ /* 0x004ea2000c1e1900 */
[----:B------:R-:W0:Y:S01]  /*00c0*/  S2UR UR5, SR_CgaCtaId ;  /* 0x00000000000579c3 */ /* 0x000e220000008800 */
[----:B------:R-:W-:Y:S01]  /*00d0*/  UMOV UR4, 0x400 ;  /* 0x0000040000047882 */ /* 0x000fe20000000000 */
[C---:B------:R-:W-:Y:S01]  /*00e0*/  ISETP.GE.U32.AND P1, PT, R3.reuse, 0x2, PT ;  /* 0x000000020300780c */ /* 0x040fe20003f26070 */
[----:B------:R-:W-:-:S05]  /*00f0*/  VIADD R11, R3, 0xffffffff ;  /* 0xffffffff030b7836 */ /* 0x000fca0000000000 */
[----:B------:R-:W-:Y:S01]  /*0100*/  ISETP.NE.AND P0, PT, R2, R11, PT ;  /* 0x0000000b0200720c */ /* 0x000fe20003f05270 */
[----:B0-----:R-:W-:-:S06]  /*0110*/  ULEA UR4, UR5, UR4, 0x18 ;  /* 0x0000000405047291 */ /* 0x001fcc000f8ec0ff */
[----:B------:R-:W-:-:S05]  /*0120*/  IMAD.U32 R5, RZ, RZ, UR4 ;  /* 0x00000004ff057e24 */ /* 0x000fca000f8e00ff */
[----:B------:R-:W-:-:S05]  /*0130*/  LEA R4, R2, R5, 0x2 ;  /* 0x0000000502047211 */ /* 0x000fca00078e10ff */
[----:B--2---:R0:W-:Y:S01]  /*0140*/  STS [R4], R9 ;  /* 0x0000000904007388 */ /* 0x0041e20000000800 */
[----:B------:R-:W-:Y:S06]  /*0150*/  BAR.SYNC.DEFER_BLOCKING 0x0 ;  /* 0x0000000000007b1d */ /* 0x000fec0000010000 */
[----:B------:R-:W-:Y:S05]  /*0160*/  @!P1 BRA `(.L_x_3) ;  /* 0x00000000003c9947 */ /* 0x000fea0003800000 */
[----:B------:R-:W-:Y:S02]  /*0170*/  VIADD R6, R2, 0x1 ;  /* 0x0000000102067836 */ /* 0x000fe40000000000 */
[----:B------:R-:W-:-:S07]  /*0180*/  IMAD.MOV.U32 R8, RZ, RZ, 0x2 ;  /* 0x00000002ff087424 */ /* 0x000fce00078e00ff */
.L_x_4:
[----:B------:R-:W-:-:S05]  /*0190*/  VIADD R7, R8, 0xffffffff ;  /* 0xffffffff08077836 */ /* 0x000fca0000000000 */
[----:B------:R-:W-:-:S13]  /*01a0*/  LOP3.LUT P1, RZ, R7, R6, RZ, 0xc0, !PT ;  /* 0x0000000607ff7212 */ /* 0x000fda000782c0ff */
[----:B------:R-:W-:Y:S01]  /*01b0*/  @!P1 SHF.R.U32.HI R7, RZ, 0x1, R8 ;  /* 0x00000001ff079819 */ /* 0x000fe20000011608 */
[----:B------:R-:W-:-:S03]  /*01c0*/  IMAD.SHL.U32 R8, R8, 0x2, RZ ;  /* 0x0000000208087824 */ /* 0x000fc600078e00ff */
[----:B------:R-:W-:Y:S02]  /*01d0*/  @!P1 IADD3 R10, PT, PT, -R7, R2, RZ ;  /* 0x00000002070a9210 */ /* 0x000fe40007ffe1ff */
[----:B------:R-:W-:Y:S03]  /*01e0*/  @!P1 LDS R7, [R4] ;  /* 0x0000000004079984 */ /* 0x000fe60000000800 */
[----:B------:R-:W-:-:S06]  /*01f0*/  @!P1 IMAD R10, R10, 0x4, R5 ;  /* 0x000000040a0a9824 */ /* 0x000fcc00078e0205 */
[----:B------:R-:W1:Y:S02]  /*0200*/  @!P1 LDS R10, [R10] ;  /* 0x000000000a0a9984 */ /* 0x000e640000000800 */
[----:B-1----:R-:W-:-:S05]  /*0210*/  @!P1 IMAD.IADD R7, R7, 0x1, R10 ;  /* 0x0000000107079824 */ /* 0x002fca00078e020a */
[----:B------:R1:W-:Y:S01]  /*0220*/  @!P1 STS [R4], R7 ;  /* 0x0000000704009388 */ /* 0x0003e20000000800 */
[----:B------:R-:W-:Y:S01]  /*0230*/  BAR.SYNC.DEFER_BLOCKING 0x0 ;  /* 0x0000000000007b1d */ /* 0x000fe20000010000 */
[----:B------:R-:W-:-:S13]  /*0240*/  ISETP.GT.U32.AND P1, PT, R8, R3, PT ;  /* 0x000000030800720c */ /* 0x000fda0003f24070 */
[----:B-1----:R-:W-:Y:S05]  /*0250*/  @!P1 BRA `(.L_x_4) ;  /* 0xfffffffc00cc9947 */ /* 0x002fea000383ffff */
.L_x_3:
[----:B------:R-:W-:Y:S04]  /*0260*/  BSSY.RECONVERGENT B0, `(.L_x_5) ;  /* 0x0000009000007945 */ /* 0x000fe80003800200 */
[----:B------:R-:W-:Y:S05]  /*0270*/  @P0 BRA `(.L_x_6) ;  /* 0x00000000001c0947 */ /* 0x000fea0003800000 */
[----:B------:R-:W-:Y:S01]  /*0280*/  ISETP.NE.AND P0, PT, RZ, UR8, PT ;  /* 0x00000008ff007c0c */ /* 0x000fe2000bf05270 */
[----:B------:R-:W-:-:S12]  /*0290*/  HFMA2 R7, -RZ, RZ, 0, 0 ;  /* 0x00000000ff077431 */ /* 0x000fd800000001ff */
[----:B0-----:R-:W0:Y:S01]  /*02a0*/  @P0 S2R R9, SR_CgaCtaId ;  /* 0x0000000000090919 */ /* 0x001e220000008800 */
[----:B------:R-:W-:-:S04]  /*02b0*/  @P0 MOV R6, 0x400 ;  /* 0x0000040000060802 */ /* 0x000fc80000000f00 */
[----:B0-----:R-:W-:-:S05]  /*02c0*/  @P0 LEA R5, R9, R6, 0x18 ;  /* 0x0000000609050211 */ /* 0x001fca00078ec0ff */
[----:B------:R-:W0:Y:S04]  /*02d0*/  @P0 LDS R7, [R5] ;  /* 0x0000000005070984 */ /* 0x000e280000000800 */
[----:B0-----:R1:W-:Y:S02]  /*02e0*/  STS [R4], R7 ;  /* 0x0000000704007388 */ /* 0x0013e40000000800 */
.L_x_6:
[----:B------:R-:W-:Y:S05]  /*02f0*/  BSYNC.RECONVERGENT B0 ;  /* 0x0000000000007941 */ /* 0x000fea0003800200 */
.L_x_5:
[----:B------:R-:W-:Y:S01]  /*0300*/  BAR.SYNC.DEFER_BLOCKING 0x0 ;  /* 0x0000000000007b1d */ /* 0x000fe20000010000 */
[----:B------:R-:W-:-:S13]  /*0310*/  ISETP.GE.U32.AND P0, PT, R3, 0x2, PT ;  /* 0x000000020300780c */ /* 0x000fda0003f06070 */
[----:B------:R-:W-:Y:S05]  /*0320*/  @!P0 BRA `(.L_x_7) ;  /* 0x0000000000908947 */ /* 0x000fea0003800000 */
[----:B------:R-:W-:-:S07]  /*0330*/  VIADD R12, R2, 0x1 ;  /* 0x00000001020c7836 */ /* 0x000fce0000000000 */
.L_x_10:
[----:B-1----:R-:W2:Y:S01]  /*0340*/  I2F.U32.RP R8, R3 ;  /* 0x0000000300087306 */ /* 0x002ea20000209000 */
[----:B------:R-:W-:Y:S01]  /*0350*/  ISETP.NE.U32.AND P1, PT, R3, RZ, PT ;  /* 0x000000ff0300720c */ /* 0x000fe20003f25070 */
[----:B------:R-:W-:Y:S06]  /*0360*/  BSSY.RECONVERGENT B0, `(.L_x_8) ;  /* 0x000001c000007945 */ /* 0x000fec0003800200 */
[----:B--2---:R-:W2:Y:S02]  /*0370*/  MUFU.RCP R8, R8 ;  /* 0x0000000800087308 */ /* 0x004ea40000001000 */
[----:B--2---:R-:W-:-:S06]  /*0380*/  VIADD R6, R8, 0xffffffe ;  /* 0x0ffffffe08067836 */ /* 0x004fcc0000000000 */
[----:B-1----:R1:W2:Y:S02]  /*0390*/  F2I.FTZ.U32.TRUNC.NTZ R7, R6 ;  /* 0x0000000600077305 */ /* 0x0022a4000021f000 */
[----:B-1----:R-:W-:Y:S01]  /*03a0*/  IMAD.MOV.U32 R6, RZ, RZ, RZ ;  /* 0x000000ffff067224 */ /* 0x002fe200078e00ff */
[----:B--2---:R-:W-:-:S05]  /*03b0*/  IADD3 R10, PT, PT, RZ, -R7, RZ ;  /* 0x80000007ff0a7210 */ /* 0x004fca0007ffe0ff */
[----:B0-----:R-:W-:-:S04]  /*03c0*/  IMAD R9, R10, R3, RZ ;  /* 0x000000030a097224 */ /* 0x001fc800078e02ff */
[----:B------:R-:W-:-:S06]  /*03d0*/  IMAD.HI.U32 R7, R7, R9, R6 ;  /* 0x0000000907077227 */ /* 0x000fcc00078e0006 */
[----:B------:R-:W-:-:S04]  /*03e0*/  IMAD.HI.U32 R7, R7, R12, RZ ;  /* 0x0000000c07077227 */ /* 0x000fc800078e00ff */
[----:B------:R-:W-:-:S04]  /*03f0*/  IMAD.MOV R10, RZ, RZ, -R7 ;  /* 0x000000ffff0a7224 */ /* 0x000fc800078e0a07 */
[----:B------:R-:W-:-:S05]  /*0400*/  IMAD R10, R3, R10, R12 ;  /* 0x0000000a030a7224 */ /* 0x000fca00078e020c */
[----:B------:R-:W-:-:S13]  /*0410*/  ISETP.GE.U32.AND P0, PT, R10, R3, PT ;  /* 0x000000030a00720c */ /* 0x000fda0003f06070 */
[----:B------:R-:W-:-:S04]  /*0420*/  @P0 IADD3 R10, PT, PT, R10, -R3, RZ ;  /* 0x800000030a0a0210 */ /* 0x000fc80007ffe0ff */
[----:B------:R-:W-:-:S13]  /*0430*/  ISETP.GE.U32.AND P0, PT, R10, R3, PT ;  /* 0x000000030a00720c */ /* 0x000fda0003f06070 */
[----:B------:R-:W-:Y:S01]  /*0440*/  @P0 IMAD.IADD R10, R10, 0x1, -R3 ;  /* 0x000000010a0a0824 */ /* 0x000fe200078e0a03 */
[----:B------:R-:W-:-:S04]  /*0450*/  @!P1 LOP3.LUT R10, RZ, R3, RZ, 0x33, !PT ;  /* 0x00000003ff0a9212 */ /* 0x000fc800078e33ff */
[----:B------:R-:W-:-:S13]  /*0460*/  ISETP.NE.AND P0, PT, R10, RZ, PT ;  /* 0x000000ff0a00720c */ /* 0x000fda0003f05270 */
[----:B------:R-:W-:Y:S05]  /*0470*/  @P0 BRA `(.L_x_9) ;  /* 0x0000000000280947 */ /* 0x000fea0003800000 */
[----:B------:R-:W-:Y:S01]  /*0480*/  SHF.R.U32.HI R7, RZ, 0x1, R3 ;  /* 0x00000001ff077819 */ /* 0x000fe20000011603 */
[----:B------:R-:W0:Y:S04]  /*0490*/  LDS R6, [R4] ;  /* 0x0000000004067984 */ /* 0x000e280000000800 */
[----:B------:R-:W-:-:S05]  /*04a0*/  IMAD.IADD R8, R2, 0x1, -R7 ;  /* 0x0000000102087824 */ /* 0x000fca00078e0a07 */
[----:B------:R-:W-:-:S05]  /*04b0*/  LEA R8, R8, R5, 0x2 ;  /* 0x0000000508087211 */ /* 0x000fca00078e10ff */
[----:B------:R-:W1:Y:S01]  /*04c0*/  LDS R9, [R8] ;  /* 0x0000000008097984 */ /* 0x000e620000000800 */
[----:B0-----:R-:W-:-:S06]  /*04d0*/  I2FP.F32.S32 R7, R6 ;  /* 0x0000000600077245 */ /* 0x001fcc0000201400 */
[----:B------:R-:W0:Y:S01]  /*04e0*/  F2I.TRUNC.NTZ R7, R7 ;  /* 0x0000000700077305 */ /* 0x000e22000020f100 */
[----:B-1----:R-:W-:-:S05]  /*04f0*/  IMAD.IADD R9, R6, 0x1, R9 ;  /* 0x0000000106097824 */ /* 0x002fca00078e0209 */
[----:B------:R1:W-:Y:S04]  /*0500*/  STS [R4], R9 ;  /* 0x0000000904007388 */ /* 0x0003e80000000800 */
[----:B0-----:R1:W-:Y:S02]  /*0510*/  STS [R8], R7 ;  /* 0x0000000708007388 */ /* 0x0013e40000000800 */
.L_x_9:
[----:B------:R-:W-:Y:S05]  /*0520*/  BSYNC.RECONVERGENT B0 ;  /* 0x0000000000007941 */ /* 0x000fea0003800200 */
.L_x_8:
[----:B------:R-:W-:Y:S01]  /*0530*/  BAR.SYNC.DEFER_BLOCKING 0x0 ;  /* 0x0000000000007b1d */ /* 0x000fe20000010000 */
[----:B------:R-:W-:Y:S02]  /*0540*/  ISETP.GT.U32.AND P0, PT, R3, 0x3, PT ;  /* 0x000000030300780c */ /* 0x000fe40003f04070 */
[----:B------:R-:W-:-:S11]  /*0550*/  SHF.R.U32.HI R3, RZ, 0x1, R3 ;  /* 0x00000001ff037819 */ /* 0x000fd60000011603 */
[----:B------:R-:W-:Y:S05]  /*0560*/  @P0 BRA `(.L_x_10) ;  /* 0xfffffffc00740947 */ /* 0x000fea000383ffff */
.L_x_7:
[----:B------:R-:W2:Y:S02]  /*0570*/  LDCU UR4, c[0x0][0x388] ;  /* 0x00007100ff0477ac */ /* 0x000ea40008000800 */
[----:B--2---:R-:W-:-:S13]  /*0580*/  ISETP.GE.AND P0, PT, R0, UR4, PT ;  /* 0x0000000400007c0c */ /* 0x004fda000bf06270 */
[----:B------:R-:W-:Y:S05]  /*0590*/  @P0 EXIT ;  /* 0x000000000000094d */ /* 0x000fea0003800000 */
[----:B------:R-:W2:Y:S01]  /*05a0*/  LDS R5, [R4] ;  /* 0x0000000004057984 */ /* 0x000ea20000000800 */
[----:B------:R-:W3:Y:S02]  /*05b0*/  LDC.64 R2, c[0x0][0x390] ;  /* 0x0000e400ff027b82 */ /* 0x000ee40000000a00 */
[----:B---3--:R-:W-:-:S05]  /*05c0*/  IMAD.WIDE R2, R0, 0x4, R2 ;  /* 0x0000000400027825 */ /* 0x008fca00078e0202 */
[----:B--2---:R-:W-:Y:S01]  /*05d0*/  STG.E desc[UR6][R2.64], R5 ;  /* 0x0000000502007986 */ /* 0x004fe2000c101906 */
[----:B------:R-:W-:Y:S05]  /*05e0*/  EXIT ;  /* 0x000000000000794d */ /* 0x000fea0003800000 */
.L_x_11:
        /* <DEDUP_REMOVED lines=9> */
.L_x_46:


//--------------------- .text._Z20calculate_predicatesPjiPiji --------------------------
	.section	.text._Z20calculate_predicatesPjiPiji,"ax",@progbits
	.align	128
        .global         _Z20calculate_predicatesPjiPiji
        .type           _Z20calculate_predicatesPjiPiji,@function
        .size           _Z20calculate_predicatesPjiPiji,(.L_x_47 - _Z20calculate_predicatesPjiPiji)
        .other          _Z20calculate_predicatesPjiPiji,@"STO_CUDA_ENTRY STV_DEFAULT"
_Z20calculate_predicatesPjiPiji:
.text._Z20calculate_predicatesPjiPiji:
        /* <DEDUP_REMOVED lines=10> */
[----:B------:R-:W2:Y:S06]  /*00a0*/  LDCU.64 UR6, c[0x0][0x398] ;  /* 0x00007300ff0677ac */ /* 0x000eac0008000a00 */
[----:B------:R-:W3:Y:S01]  /*00b0*/  LDC.64 R4, c[0x0][0x390] ;  /* 0x0000e400ff047b82 */ /* 0x000ee20000000a00 */
[----:B0-----:R-:W-:-:S06]  /*00c0*/  IMAD.WIDE R2, R7, 0x4, R2 ;  /* 0x0000000407027825 */ /* 0x001fcc00078e0202 */
[----:B-1----:R-:W2:Y:S01]  /*00d0*/  LDG.E R2, desc[UR4][R2.64] ;  /* 0x0000000402027981 */ /* 0x002ea2000c1e1900 */
[----:B---3--:R-:W-:Y:S01]  /*00e0*/  IMAD.WIDE R4, R7, 0x4, R4 ;  /* 0x0000000407047825 */ /* 0x008fe200078e0204 */
[----:B--2---:R-:W-:-:S04]  /*00f0*/  LOP3.LUT P0, RZ, R2, UR6, RZ, 0xc0, !PT ;  /* 0x0000000602ff7c12 */ /* 0x004fc8000f80c0ff */
[----:B------:R-:W-:-:S04]  /*0100*/  ISETP.EQ.XOR P0, PT, RZ, UR7, P0 ;  /* 0x00000007ff007c0c */ /* 0x000fc80008702a70 */
[----:B------:R-:W-:-:S05]  /*0110*/  SEL R7, RZ, 0x1, !P0 ;  /* 0x00000001ff077807 */ /* 0x000fca0004000000 */
[----:B------:R-:W-:Y:S01]  /*0120*/  STG.E desc[UR4][R4.64], R7 ;  /* 0x0000000704007986 */ /* 0x000fe2000c101904 */
[----:B------:R-:W-:Y:S05]  /*0130*/  EXIT ;  /* 0x000000000000794d */ /* 0x000fea0003800000 */
.L_x_12:
        /* <DEDUP_REMOVED lines=12> */
.L_x_47:


//--------------------- .text._Z25simple_reduce_historgramsPiS_ii --------------------------
	.section	.text._Z25simple_reduce_historgramsPiS_ii,"ax",@progbits
	.align	128
        .global         _Z25simple_reduce_historgramsPiS_ii
        .type           _Z25simple_reduce_historgramsPiS_ii,@function
        .size           _Z25simple_reduce_historgramsPiS_ii,(.L_x_48 - _Z25simple_reduce_historgramsPiS_ii)
        .other          _Z25simple_reduce_historgramsPiS_ii,@"STO_CUDA_ENTRY STV_DEFAULT"
_Z25simple_reduce_historgramsPiS_ii:
.text._Z25simple_reduce_historgramsPiS_ii:
[----:B------:R-:W-:Y:S01]  /*0000*/  LDC R1, c[0x0][0x37c] ;  /* 0x0000df00ff017b82 */ /* 0x000fe20000000800 */
[----:B------:R-:W0:Y:S01]  /*0010*/  LDCU UR4, c[0x0][0x394] ;  /* 0x00007280ff0477ac */ /* 0x000e220008000800 */
[----:B------:R-:W1:Y:S01]  /*0020*/  S2R R3, SR_TID.X ;  /* 0x0000000000037919 */ /* 0x000e620000002100 */
[----:B------:R-:W2:Y:S01]  /*0030*/  LDCU.64 UR8, c[0x0][0x358] ;  /* 0x00006b00ff0877ac */ /* 0x000ea20008000a00 */
[----:B0-----:R-:W-:-:S05]  /*0040*/  IMAD.U32 R0, RZ, RZ, UR4 ;  /* 0x00000004ff007e24 */ /* 0x001fca000f8e00ff */
[----:B------:R-:W-:-:S13]  /*0050*/  ISETP.GE.AND P0, PT, R0, 0x1, PT ;  /* 0x000000010000780c */ /* 0x000fda0003f06270 */
[----:B-12---:R-:W-:Y:S05]  /*0060*/  @!P0 BRA `(.L_x_13) ;  /* 0x0000000400f48947 */ /* 0x006fea0003800000 */
[C---:B------:R-:W-:Y:S01]  /*0070*/  ISETP.GE.U32.AND P0, PT, R0.reuse, 0x10, PT ;  /* 0x000000100000780c */ /* 0x040fe20003f06070 */
[----:B------:R-:W-:Y:S01]  /*0080*/  IMAD R2, R3, R0, RZ ;  /* 0x0000000003027224 */ /* 0x000fe200078e02ff */
[----:B------:R-:W-:Y:S01]  /*0090*/  LOP3.LUT R19, R0, 0xf, RZ, 0xc0, !PT ;  /* 0x0000000f00137812 */ /* 0x000fe200078ec0ff */
[----:B------:R-:W-:-:S03]  /*00a0*/  IMAD.MOV.U32 R5, RZ, RZ, RZ ;  /* 0x000000ffff057224 */ /* 0x000fc600078e00ff */
[----:B------:R-:W-:-:S07]  /*00b0*/  ISETP.NE.AND P1, PT, R19, RZ, PT ;  /* 0x000000ff1300720c */ /* 0x000fce0003f25270 */
[----:B------:R-:W-:Y:S06]  /*00c0*/  @!P0 BRA `(.L_x_14) ;  /* 0x0000000000b08947 */ /* 0x000fec0003800000 */
[----:B------:R-:W0:Y:S01]  /*00d0*/  S2UR UR5, SR_CgaCtaId ;  /* 0x00000000000579c3 */ /* 0x000e220000008800 */
[----:B------:R-:W-:Y:S01]  /*00e0*/  UMOV UR4, 0x400 ;  /* 0x0000040000047882 */ /* 0x000fe20000000000 */
[----:B------:R-:W-:Y:S01]  /*00f0*/  LOP3.LUT R5, R0, 0x7ffffff0, RZ, 0xc0, !PT ;  /* 0x7ffffff000057812 */ /* 0x000fe200078ec0ff */
[----:B0-----:R-:W-:-:S03]  /*0100*/  ULEA UR5, UR5, UR4, 0x18 ;  /* 0x0000000405057291 */ /* 0x001fc6000f8ec0ff */
[----:B------:R-:W-:-:S09]  /*0110*/  UMOV UR4, URZ ;  /* 0x000000ff00047c82 */ /* 0x000fd20008000000 */
.L_x_15:
[----:B0-----:R-:W0:Y:S01]  /*0120*/  LDC.64 R6, c[0x0][0x380] ;  /* 0x0000e000ff067b82 */ /* 0x001e220000000a00 */
[----:B------:R-:W-:-:S04]  /*0130*/  VIADD R9, R2, UR4 ;  /* 0x0000000402097c36 */ /* 0x000fc80008000000 */
[----:B0-----:R-:W-:-:S05]  /*0140*/  IMAD.WIDE.U32 R6, R9, 0x4, R6 ;  /* 0x0000000409067825 */ /* 0x001fca00078e0006 */
[----:B------:R-:W2:Y:S04]  /*0150*/  LDG.E R4, desc[UR8][R6.64] ;  /* 0x0000000806047981 */ /* 0x000ea8000c1e1900 */
[----:B------:R-:W3:Y:S04]  /*0160*/  LDG.E R8, desc[UR8][R6.64+0x4] ;  /* 0x0000040806087981 */ /* 0x000ee8000c1e1900 */
[----:B------:R-:W4:Y:S04]  /*0170*/  LDG.E R10, desc[UR8][R6.64+0x8] ;  /* 0x00000808060a7981 */ /* 0x000f28000c1e1900 */
[----:B------:R-:W5:Y:S04]  /*0180*/  LDG.E R12, desc[UR8][R6.64+0xc] ;  /* 0x00000c08060c7981 */ /* 0x000f68000c1e1900 */
        /* <DEDUP_REMOVED lines=11> */
[----:B------:R-:W5:Y:S01]  /*0240*/  LDG.E R17, desc[UR8][R6.64+0x3c] ;  /* 0x00003c0806117981 */ /* 0x000f62000c1e1900 */
[----:B------:R-:W-:Y:S01]  /*0250*/  LEA R9, R9, UR5, 0x2 ;  /* 0x0000000509097c11 */ /* 0x000fe2000f8e10ff */
[----:B------:R-:W-:-:S06]  /*0260*/  UIADD3 UR4, UPT, UPT, UR4, 0x10, URZ ;  /* 0x0000001004047890 */ /* 0x000fcc000fffe0ff */
[----:B------:R-:W-:Y:S01]  /*0270*/  ISETP.NE.AND P0, PT, R5, UR4, PT ;  /* 0x0000000405007c0c */ /* 0x000fe2000bf05270 */
[----:B--2---:R0:W-:Y:S04]  /*0280*/  STS [R9], R4 ;  /* 0x0000000409007388 */ /* 0x0041e80000000800 */
[----:B---3--:R0:W-:Y:S04]  /*0290*/  STS [R9+0x4], R8 ;  /* 0x0000040809007388 */ /* 0x0081e80000000800 */
[----:B----4-:R0:W-:Y:S04]  /*02a0*/  STS [R9+0x8], R10 ;  /* 0x0000080a09007388 */ /* 0x0101e80000000800 */
[----:B-----5:R0:W-:Y:S04]  /*02b0*/  STS [R9+0xc], R12 ;  /* 0x00000c0c09007388 */ /* 0x0201e80000000800 */
[----:B------:R0:W-:Y:S04]  /*02c0*/  STS [R9+0x10], R14 ;  /* 0x0000100e09007388 */ /* 0x0001e80000000800 */
        /* <DEDUP_REMOVED lines=10> */
[----:B------:R0:W-:Y:S01]  /*0370*/  STS [R9+0x3c], R17 ;  /* 0x00003c1109007388 */ /* 0x0001e20000000800 */
[----:B------:R-:W-:Y:S05]  /*0380*/  @P0 BRA `(.L_x_15) ;  /* 0xfffffffc00640947 */ /* 0x000fea000383ffff */
.L_x_14:
[----:B------:R-:W-:Y:S05]  /*0390*/  @!P1 BRA `(.L_x_13) ;  /* 0x0000000400289947 */ /* 0x000fea0003800000 */
[----:B------:R-:W-:Y:S02]  /*03a0*/  ISETP.GE.U32.AND P1, PT, R19, 0x8, PT ;  /* 0x000000081300780c */ /* 0x000fe40003f26070 */
[----:B0-----:R-:W-:-:S04]  /*03b0*/  LOP3.LUT R13, R0, 0x7, RZ, 0xc0, !PT ;  /* 0x00000007000d7812 */ /* 0x001fc800078ec0ff */
[----:B------:R-:W-:-:S07]  /*03c0*/  ISETP.NE.AND P0, PT, R13, RZ, PT ;  /* 0x000000ff0d00720c */ /* 0x000fce0003f05270 */
[----:B------:R-:W-:Y:S06]  /*03d0*/  @!P1 BRA `(.L_x_16) ;  /* 0x0000000000749947 */ /* 0x000fec0003800000 */
[----:B------:R-:W0:Y:S01]  /*03e0*/  LDC.64 R8, c[0x0][0x380] ;  /* 0x0000e000ff087b82 */ /* 0x000e220000000a00 */
[----:B------:R-:W1:Y:S01]  /*03f0*/  LDCU.64 UR4, c[0x0][0x380] ;  /* 0x00007000ff0477ac */ /* 0x000e620008000a00 */
[C---:B------:R-:W-:Y:S01]  /*0400*/  IADD3 R4, P1, PT, R2.reuse, R5, RZ ;  /* 0x0000000502047210 */ /* 0x040fe20007f3e0ff */
[----:B------:R-:W-:-:S04]  /*0410*/  IMAD.IADD R11, R2, 0x1, R5 ;  /* 0x00000001020b7824 */ /* 0x000fc800078e0205 */
[----:B------:R-:W-:Y:S01]  /*0420*/  IMAD.X R7, RZ, RZ, RZ, P1 ;  /* 0x000000ffff077224 */ /* 0x000fe200008e06ff */
[----:B-1----:R-:W-:-:S04]  /*0430*/  LEA R6, P1, R4, UR4, 0x2 ;  /* 0x0000000404067c11 */ /* 0x002fc8000f8210ff */
[----:B------:R-:W-:Y:S01]  /*0440*/  LEA.HI.X R7, R4, UR5, R7, 0x2, P1 ;  /* 0x0000000504077c11 */ /* 0x000fe200088f1407 */
[----:B0-----:R-:W-:-:S04]  /*0450*/  IMAD.WIDE.U32 R8, R11, 0x4, R8 ;  /* 0x000000040b087825 */ /* 0x001fc800078e0008 */
[----:B------:R-:W2:Y:S04]  /*0460*/  LDG.E R4, desc[UR8][R6.64+0x4] ;  /* 0x0000040806047981 */ /* 0x000ea8000c1e1900 */
[----:B------:R-:W3:Y:S04]  /*0470*/  LDG.E R8, desc[UR8][R8.64] ;  /* 0x0000000808087981 */ /* 0x000ee8000c1e1900 */
[----:B------:R-:W4:Y:S04]  /*0480*/  LDG.E R10, desc[UR8][R6.64+0x8] ;  /* 0x00000808060a7981 */ /* 0x000f28000c1e1900 */
[----:B------:R-:W5:Y:S04]  /*0490*/  LDG.E R12, desc[UR8][R6.64+0xc] ;  /* 0x00000c08060c7981 */ /* 0x000f68000c1e1900 */
[----:B------:R-:W5:Y:S04]  /*04a0*/  LDG.E R14, desc[UR8][R6.64+0x10] ;  /* 0x00001008060e7981 */ /* 0x000f68000c1e1900 */
[----:B------:R-:W5:Y:S04]  /*04b0*/  LDG.E R16, desc[UR8][R6.64+0x14] ;  /* 0x0000140806107981 */ /* 0x000f68000c1e1900 */
[----:B------:R-:W5:Y:S04]  /*04c0*/  LDG.E R18, desc[UR8][R6.64+0x18] ;  /* 0x0000180806127981 */ /* 0x000f68000c1e1900 */
[----:B------:R-:W5:Y:S01]  /*04d0*/  LDG.E R20, desc[UR8][R6.64+0x1c] ;  /* 0x00001c0806147981 */ /* 0x000f62000c1e1900 */
[----:B------:R-:W0:Y:S01]  /*04e0*/  S2UR UR5, SR_CgaCtaId ;  /* 0x00000000000579c3 */ /* 0x000e220000008800 */
[----:B------:R-:W-:-:S02]  /*04f0*/  UMOV UR4, 0x400 ;  /* 0x0000040000047882 */ /* 0x000fc40000000000 */
[----:B0-----:R-:W-:-:S06]  /*0500*/  ULEA UR4, UR5, UR4, 0x18 ;  /* 0x0000000405047291 */ /* 0x001fcc000f8ec0ff */
[----:B------:R-:W-:Y:S01]  /*0510*/  LEA R11, R11, UR4, 0x2 ;  /* 0x000000040b0b7c11 */ /* 0x000fe2000f8e10ff */
[----:B------:R-:W-:-:S04]  /*0520*/  VIADD R5, R5, 0x8 ;  /* 0x0000000805057836 */ /* 0x000fc80000000000 */
[----:B--2---:R0:W-:Y:S04]  /*0530*/  STS [R11+0x4], R4 ;  /* 0x000004040b007388 */ /* 0x0041e80000000800 */
[----:B---3--:R0:W-:Y:S04]  /*0540*/  STS [R11], R8 ;  /* 0x000000080b007388 */ /* 0x0081e80000000800 */
[----:B----4-:R0:W-:Y:S04]  /*0550*/  STS [R11+0x8], R10 ;  /* 0x0000080a0b007388 */ /* 0x0101e80000000800 */
[----:B-----5:R0:W-:Y:S04]  /*0560*/  STS [R11+0xc], R12 ;  /* 0x00000c0c0b007388 */ /* 0x0201e80000000800 */
[----:B------:R0:W-:Y:S04]  /*0570*/  STS [R11+0x10], R14 ;  /* 0x0000100e0b007388 */ /* 0x0001e80000000800 */
[----:B------:R0:W-:Y:S04]  /*0580*/  STS [R11+0x14], R16 ;  /* 0x000014100b007388 */ /* 0x0001e80000000800 */
[----:B------:R0:W-:Y:S04]  /*0590*/  STS [R11+0x18], R18 ;  /* 0x000018120b007388 */ /* 0x0001e80000000800 */
[----:B------:R0:W-:Y:S02]  /*05a0*/  STS [R11+0x1c], R20 ;  /* 0x00001c140b007388 */ /* 0x0001e40000000800 */
.L_x_16:
        /* <DEDUP_REMOVED lines=8> */
[----:B------:R-:W-:-:S03]  /*0630*/  IMAD.IADD R11, R2, 0x1, R5 ;  /* 0x00000001020b7824 */ /* 0x000fc600078e0205 */
[----:B------:R-:W-:Y:S02]  /*0640*/  IADD3.X R9, PT, PT, RZ, RZ, RZ, P1, !PT ;  /* 0x000000ffff097210 */ /* 0x000fe40000ffe4ff */
[----:B-1----:R-:W-:-:S04]  /*0650*/  LEA R8, P1, R4, UR4, 0x2 ;  /* 0x0000000404087c11 */ /* 0x002fc8000f8210ff */
[----:B------:R-:W-:Y:S01]  /*0660*/  LEA.HI.X R9, R4, UR5, R9, 0x2, P1 ;  /* 0x0000000504097c11 */ /* 0x000fe200088f1409 */
[----:B0-----:R-:W-:-:S04]  /*0670*/  IMAD.WIDE.U32 R6, R11, 0x4, R6 ;  /* 0x000000040b067825 */ /* 0x001fc800078e0006 */
[----:B------:R-:W2:Y:S04]  /*0680*/  LDG.E R4, desc[UR8][R8.64+0x4] ;  /* 0x0000040808047981 */ /* 0x000ea8000c1e1900 */
[----:B------:R-:W3:Y:S04]  /*0690*/  LDG.E R6, desc[UR8][R6.64] ;  /* 0x0000000806067981 */ /* 0x000ee8000c1e1900 */
[----:B------:R-:W4:Y:S04]  /*06a0*/  LDG.E R10, desc[UR8][R8.64+0x8] ;  /* 0x00000808080a7981 */ /* 0x000f28000c1e1900 */
        /* <DEDUP_REMOVED lines=9> */
[----:B-----5:R0:W-:Y:S02]  /*0740*/  STS [R11+0xc], R12 ;  /* 0x00000c0c0b007388 */ /* 0x0201e40000000800 */
.L_x_17:
[----:B------:R-:W-:Y:S05]  /*0750*/  @!P0 BRA `(.L_x_13) ;  /* 0x0000000000388947 */ /* 0x000fea0003800000 */
[----:B------:R-:W1:Y:S01]  /*0760*/  S2UR UR5, SR_CgaCtaId ;  /* 0x00000000000579c3 */ /* 0x000e620000008800 */
[----:B------:R-:W-:-:S07]  /*0770*/  UMOV UR4, 0x400 ;  /* 0x0000040000047882 */ /* 0x000fce0000000000 */
[----:B------:R-:W2:Y:S01]  /*0780*/  LDC.64 R8, c[0x0][0x380] ;  /* 0x0000e000ff087b82 */ /* 0x000ea20000000a00 */
[----:B-1----:R-:W-:-:S03]  /*0790*/  ULEA UR5, UR5, UR4, 0x18 ;  /* 0x0000000405057291 */ /* 0x002fc6000f8ec0ff */
[----:B------:R-:W-:-:S09]  /*07a0*/  UMOV UR4, URZ ;  /* 0x000000ff00047c82 */ /* 0x000fd20008000000 */
.L_x_18:
[----:B01----:R-:W-:-:S04]  /*07b0*/  IMAD.IADD R11, R2, 0x1, R5 ;  /* 0x00000001020b7824 */ /* 0x003fc800078e0205 */
[----:B--2---:R-:W-:-:S06]  /*07c0*/  IMAD.WIDE.U32 R6, R11, 0x4, R8 ;  /* 0x000000040b067825 */ /* 0x004fcc00078e0008 */
[----:B------:R-:W2:Y:S01]  /*07d0*/  LDG.E R6, desc[UR8][R6.64] ;  /* 0x0000000806067981 */ /* 0x000ea2000c1e1900 */
[----:B------:R-:W-:Y:S01]  /*07e0*/  LEA R11, R11, UR5, 0x2 ;  /* 0x000000050b0b7c11 */ /* 0x000fe2000f8e10ff */
[----:B------:R-:W-:Y:S01]  /*07f0*/  UIADD3 UR4, UPT, UPT, UR4, 0x1, URZ ;  /* 0x0000000104047890 */ /* 0x000fe2000fffe0ff */
[----:B------:R-:W-:-:S05]  /*0800*/  VIADD R5, R5, 0x1 ;  /* 0x0000000105057836 */ /* 0x000fca0000000000 */
[----:B------:R-:W-:Y:S01]  /*0810*/  ISETP.NE.AND P0, PT, R14, UR4, PT ;  /* 0x000000040e007c0c */ /* 0x000fe2000bf05270 */
[----:B--2---:R1:W-:-:S12]  /*0820*/  STS [R11], R6 ;  /* 0x000000060b007388 */ /* 0x0043d80000000800 */
[----:B------:R-:W-:Y:S05]  /*0830*/  @P0 BRA `(.L_x_18) ;  /* 0xfffffffc00dc0947 */ /* 0x000fea000383ffff */
.L_x_13:
[----:B------:R-:W2:Y:S02]  /*0840*/  LDCU UR7, c[0x0][0x390] ;  /* 0x00007200ff0777ac */ /* 0x000ea40008000800 */
[----:B--2---:R-:W-:Y:S01]  /*0850*/  UISETP.GE.AND UP0, UPT, UR7, 0x2, UPT ;  /* 0x000000020700788c */ /* 0x004fe2000bf06270 */
[----:B------:R-:W-:Y:S08]  /*0860*/  BAR.SYNC.DEFER_BLOCKING 0x0 ;  /* 0x0000000000007b1d */ /* 0x000ff00000010000 */
[----:B------:R-:W-:Y:S05]  /*0870*/  BRA.U !UP0, `(.L_x_19) ;  /* 0x0000000508f47547 */ /* 0x000fea000b800000 */
[----:B------:R-:W2:Y:S01]  /*0880*/  S2UR UR5, SR_CgaCtaId ;  /* 0x00000000000579c3 */ /* 0x000ea20000008800 */
[C---:B0-----:R-:W-:Y:S01]  /*0890*/  LOP3.LUT R14, R0.reuse, 0x7, RZ, 0xc0, !PT ;  /* 0x00000007000e7812 */ /* 0x041fe200078ec0ff */
[----:B------:R-:W-:Y:S01]  /*08a0*/  UMOV UR4, 0x400 ;  /* 0x0000040000047882 */ /* 0x000fe20000000000 */
[C---:B------:R-:W-:Y:S01]  /*08b0*/  IMAD R2, R3.reuse, R0, RZ ;  /* 0x0000000003027224 */ /* 0x040fe200078e02ff */
[C---:B------:R-:W-:Y:S01]  /*08c0*/  LOP3.LUT R16, R0.reuse, 0x3, RZ, 0xc0, !PT ;  /* 0x0000000300107812 */ /* 0x040fe200078ec0ff */
[----:B------:R-:W-:Y:S02]  /*08d0*/  IMAD.SHL.U32 R5, R0, 0x4, RZ ;  /* 0x0000000400057824 */ /* 0x000fe400078e00ff */
[----:B------:R-:W-:Y:S02]  /*08e0*/  VIADD R4, R14, 0xffffffff ;  /* 0xffffffff0e047836 */ /* 0x000fe40000000000 */
[----:B------:R-:W-:-:S03]  /*08f0*/  VIADD R18, R3, 0x1 ;  /* 0x0000000103127836 */ /* 0x000fc60000000000 */
[----:B------:R-:W-:Y:S02]  /*0900*/  ISETP.GE.U32.AND P1, PT, R4, 0x3, PT ;  /* 0x000000030400780c */ /* 0x000fe40003f26070 */
[----:B------:R-:W-:-:S04]  /*0910*/  LOP3.LUT R4, R0, 0x7ffffff8, RZ, 0xc0, !PT ;  /* 0x7ffffff800047812 */ /* 0x000fc800078ec0ff */
[----:B-1----:R-:W-:Y:S01]  /*0920*/  IADD3 R6, PT, PT, -R4, RZ, RZ ;  /* 0x000000ff04067210 */ /* 0x002fe20007ffe1ff */
[----:B--2---:R-:W-:-:S03]  /*0930*/  ULEA UR4, UR5, UR4, 0x18 ;  /* 0x0000000405047291 */ /* 0x004fc6000f8ec0ff */
[----:B------:R-:W-:-:S03]  /*0940*/  UMOV UR5, 0x2 ;  /* 0x0000000200057882 */ /* 0x000fc60000000000 */
[----:B------:R-:W-:-:S05]  /*0950*/  LEA R7, R2, UR4, 0x2 ;  /* 0x0000000402077c11 */ /* 0x000fca000f8e10ff */
[----:B------:R-:W-:-:S07]  /*0960*/  VIADD R7, R7, 0x10 ;  /* 0x0000001007077836 */ /* 0x000fce0000000000 */
.L_x_26:
[----:B0-----:R-:W0:Y:S01]  /*0970*/  LDC R0, c[0x0][0x394] ;  /* 0x0000e500ff007b82 */ /* 0x001e220000000800 */
[----:B------:R-:W-:Y:S01]  /*0980*/  UIADD3 UR6, UPT, UPT, UR5, -0x1, URZ ;  /* 0xffffffff05067890 */ /* 0x000fe2000fffe0ff */
[----:B------:R-:W-:Y:S05]  /*0990*/  BSSY.RECONVERGENT B0, `(.L_x_20) ;  /* 0x0000066000007945 */ /* 0x000fea0003800200 */
[----:B------:R-:W-:-:S04]  /*09a0*/  LOP3.LUT P0, RZ, R18, UR6, RZ, 0xc0, !PT ;  /* 0x0000000612ff7c12 */ /* 0x000fc8000f80c0ff */
[----:B0-----:R-:W-:-:S13]  /*09b0*/  ISETP.LT.OR P0, PT, R0, 0x1, P0 ;  /* 0x000000010000780c */ /* 0x001fda0000701670 */
[----:B-12---:R-:W-:Y:S05]  /*09c0*/  @P0 BRA `(.L_x_21) ;  /* 0x0000000400880947 */ /* 0x006fea0003800000 */
[----:B------:R-:W-:Y:S01]  /*09d0*/  ISETP.GE.U32.AND P0, PT, R0, 0x8, PT ;  /* 0x000000080000780c */ /* 0x000fe20003f06070 */
[----:B------:R-:W-:Y:S01]  /*09e0*/  USHF.R.S32.HI UR6, URZ, 0x1, UR5 ;  /* 0x00000001ff067899 */ /* 0x000fe20008011405 */
[----:B------:R-:W-:-:S05]  /*09f0*/  IMAD.MOV.U32 R11, RZ, RZ, RZ ;  /* 0x000000ffff0b7224 */ /* 0x000fca00078e00ff */
[----:B------:R-:W-:-:S06]  /*0a00*/  VIADD R9, R3, -UR6 ;  /* 0x8000000603097c36 */ /* 0x000fcc0008000000 */
[----:B------:R-:W-:Y:S05]  /*0a10*/  @!P0 BRA `(.L_x_22) ;  /* 0x0000000000a88947 */ /* 0x000fea0003800000 */
[----:B------:R-:W-:Y:S02]  /*0a20*/  IMAD R11, R5, R9, UR4 ;  /* 0x00000004050b7e24 */ /* 0x000fe4000f8e0209 */
[----:B------:R-:W-:Y:S02]  /*0a30*/  IMAD.MOV.U32 R8, RZ, RZ, R7 ;  /* 0x000000ffff087224 */ /* 0x000fe400078e0007 */
[----:B------:R-:W-:Y:S02]  /*0a40*/  IMAD.MOV.U32 R10, RZ, RZ, R6 ;  /* 0x000000ffff0a7224 */ /* 0x000fe400078e0006 */
[----:B------:R-:W-:-:S07]  /*0a50*/  VIADD R11, R11, 0x10 ;  /* 0x000000100b0b7836 */ /* 0x000fce0000000000 */
.L_x_23:
[----:B------:R-:W-:Y:S01]  /*0a60*/  LDS R12, [R8+-0x10] ;  /* 0xfffff000080c7984 */ /* 0x000fe20000000800 */
[----:B------:R-:W-:-:S03]  /*0a70*/  VIADD R10, R10, 0x8 ;  /* 0x000000080a0a7836 */ /* 0x000fc60000000000 */
[----:B------:R-:W0:Y:S02]  /*0a80*/  LDS R13, [R11+-0x10] ;  /* 0xfffff0000b0d7984 */ /* 0x000e240000000800 */
[----:B------:R-:W-:Y:S02]  /*0a90*/  ISETP.NE.AND P0, PT, R10, RZ, PT ;  /* 0x000000ff0a00720c */ /* 0x000fe40003f05270 */
[----:B0-----:R-:W-:Y:S02]  /*0aa0*/  IADD3 R13, PT, PT, R12, R13, RZ ;  /* 0x0000000d0c0d7210 */ /* 0x001fe40007ffe0ff */
[----:B------:R-:W-:Y:S04]  /*0ab0*/  LDS R12, [R8+-0xc] ;  /* 0xfffff400080c7984 */ /* 0x000fe80000000800 */
[----:B------:R-:W-:Y:S04]  /*0ac0*/  STS [R8+-0x10], R13 ;  /* 0xfffff00d08007388 */ /* 0x000fe80000000800 */
[----:B------:R-:W0:Y:S02]  /*0ad0*/  LDS R15, [R11+-0xc] ;  /* 0xfffff4000b0f7984 */ /* 0x000e240000000800 */
[----:B0-----:R-:W-:-:S02]  /*0ae0*/  IMAD.IADD R15, R12, 0x1, R15 ;  /* 0x000000010c0f7824 */ /* 0x001fc400078e020f */
        /* <DEDUP_REMOVED lines=8> */
[----:B------:R-:W-:Y:S04]  /*0b70*/  LDS R12, [R8] ;  /* 0x00000000080c7984 */ /* 0x000fe80000000800 */
[----:B------:R-:W-:Y:S04]  /*0b80*/  STS [R8+-0x4], R19 ;  /* 0xfffffc1308007388 */ /* 0x000fe80000000800 */
[----:B------:R-:W0:Y:S02]  /*0b90*/  LDS R13, [R11] ;  /* 0x000000000b0d7984 */ /* 0x000e240000000800 */
[----:B0-----:R-:W-:-:S02]  /*0ba0*/  IMAD.IADD R13, R12, 0x1, R13 ;  /* 0x000000010c0d7824 */ /* 0x001fc400078e020d */
[----:B------:R-:W-:Y:S04]  /*0bb0*/  LDS R12, [R8+0x4] ;  /* 0x00000400080c7984 */ /* 0x000fe80000000800 */
[----:B------:R-:W-:Y:S04]  /*0bc0*/  STS [R8], R13 ;  /* 0x0000000d08007388 */ /* 0x000fe80000000800 */
[----:B------:R-:W0:Y:S02]  /*0bd0*/  LDS R15, [R11+0x4] ;  /* 0x000004000b0f7984 */ /* 0x000e240000000800 */
[----:B0-----:R-:W-:-:S02]  /*0be0*/  IMAD.IADD R15, R12, 0x1, R15 ;  /* 0x000000010c0f7824 */ /* 0x001fc400078e020f */
[----:B------:R-:W-:Y:S04]  /*0bf0*/  LDS R12, [R8+0x8] ;  /* 0x00000800080c7984 */ /* 0x000fe80000000800 */
[----:B------:R-:W-:Y:S04]  /*0c00*/  STS [R8+0x4], R15 ;  /* 0x0000040f08007388 */ /* 0x000fe80000000800 */
[----:B------:R-:W0:Y:S02]  /*0c10*/  LDS R17, [R11+0x8] ;  /* 0x000008000b117984 */ /* 0x000e240000000800 */
[----:B0-----:R-:W-:-:S02]  /*0c20*/  IMAD.IADD R17, R12, 0x1, R17 ;  /* 0x000000010c117824 */ /* 0x001fc400078e0211 */
[----:B------:R-:W-:Y:S04]  /*0c30*/  LDS R12, [R8+0xc] ;  /* 0x00000c00080c7984 */ /* 0x000fe80000000800 */
[----:B------:R-:W-:Y:S04]  /*0c40*/  STS [R8+0x8], R17 ;  /* 0x0000081108007388 */ /* 0x000fe80000000800 */
[----:B------:R0:W1:Y:S02]  /*0c50*/  LDS R19, [R11+0xc] ;  /* 0x00000c000b137984 */ /* 0x0000640000000800 */
[----:B0-----:R-:W-:Y:S01]  /*0c60*/  VIADD R11, R11, 0x20 ;  /* 0x000000200b0b7836 */ /* 0x001fe20000000000 */
[----:B-1----:R-:W-:-:S05]  /*0c70*/  IADD3 R19, PT, PT, R12, R19, RZ ;  /* 0x000000130c137210 */ /* 0x002fca0007ffe0ff */
[----:B------:R0:W-:Y:S02]  /*0c80*/  STS [R8+0xc], R19 ;  /* 0x00000c1308007388 */ /* 0x0001e40000000800 */
[----:B0-----:R-:W-:Y:S01]  /*0c90*/  VIADD R8, R8, 0x20 ;  /* 0x0000002008087836 */ /* 0x001fe20000000000 */
[----:B------:R-:W-:Y:S06]  /*0ca0*/  @P0 BRA `(.L_x_23) ;  /* 0xfffffffc006c0947 */ /* 0x000fec000383ffff */
[----:B------:R-:W-:-:S07]  /*0cb0*/  IMAD.MOV.U32 R11, RZ, RZ, R4 ;  /* 0x000000ffff0b7224 */ /* 0x000fce00078e0004 */
.L_x_22:
[----:B------:R-:W-:-:S13]  /*0cc0*/  ISETP.NE.AND P0, PT, R14, RZ, PT ;  /* 0x000000ff0e00720c */ /* 0x000fda0003f05270 */
[----:B------:R-:W-:Y:S05]  /*0cd0*/  @!P0 BRA `(.L_x_21) ;  /* 0x0000000000c48947 */ /* 0x000fea0003800000 */
[----:B------:R-:W-:Y:S01]  /*0ce0*/  ISETP.NE.AND P0, PT, R16, RZ, PT ;  /* 0x000000ff1000720c */ /* 0x000fe20003f05270 */
[----:B------:R-:W-:-:S12]  /*0cf0*/  @!P1 BRA `(.L_x_24) ;  /* 0x0000000000549947 */ /* 0x000fd80003800000 */
[--C-:B------:R-:W-:Y:S02]  /*0d00*/  IMAD.IADD R8, R2, 0x1, R11.reuse ;  /* 0x0000000102087824 */ /* 0x100fe400078e020b */
[----:B------:R-:W-:Y:S02]  /*0d10*/  IMAD R10, R9, R0, R11 ;  /* 0x00000000090a7224 */ /* 0x000fe400078e020b */
[----:B------:R-:W-:Y:S01]  /*0d20*/  VIADD R11, R11, 0x4 ;  /* 0x000000040b0b7836 */ /* 0x000fe20000000000 */
[----:B------:R-:W-:Y:S02]  /*0d30*/  LEA R8, R8, UR4, 0x2 ;  /* 0x0000000408087c11 */ /* 0x000fe4000f8e10ff */
[----:B------:R-:W-:-:S03]  /*0d40*/  LEA R12, R10, UR4, 0x2 ;  /* 0x000000040a0c7c11 */ /* 0x000fc6000f8e10ff */
[----:B------:R-:W-:Y:S04]  /*0d50*/  LDS R10, [R8] ;  /* 0x00000000080a7984 */ /* 0x000fe80000000800 */
[----:B------:R-:W0:Y:S02]  /*0d60*/  LDS R13, [R12] ;  /* 0x000000000c0d7984 */ /* 0x000e240000000800 */
[----:B0-----:R-:W-:Y:S02]  /*0d70*/  IMAD.IADD R13, R10, 0x1, R13 ;  /* 0x000000010a0d7824 */ /* 0x001fe400078e020d */
[----:B------:R-:W-:Y:S04]  /*0d80*/  LDS R10, [R8+0x4] ;  /* 0x00000400080a7984 */ /* 0x000fe80000000800 */
[----:B------:R-:W-:Y:S04]  /*0d90*/  STS [R8], R13 ;  /* 0x0000000d08007388 */ /* 0x000fe80000000800 */
[----:B------:R-:W0:Y:S02]  /*0da0*/  LDS R15, [R12+0x4] ;  /* 0x000004000c0f7984 */ /* 0x000e240000000800 */
[----:B0-----:R-:W-:-:S02]  /*0db0*/  IADD3 R15, PT, PT, R10, R15, RZ ;  /* 0x0000000f0a0f7210 */ /* 0x001fc40007ffe0ff */
[----:B------:R-:W-:Y:S04]  /*0dc0*/  LDS R10, [R8+0x8] ;  /* 0x00000800080a7984 */ /* 0x000fe80000000800 */
[----:B------:R-:W-:Y:S04]  /*0dd0*/  STS [R8+0x4], R15 ;  /* 0x0000040f08007388 */ /* 0x000fe80000000800 */
[----:B------:R-:W0:Y:S02]  /*0de0*/  LDS R17, [R12+0x8] ;  /* 0x000008000c117984 */ /* 0x000e240000000800 */
[----:B0-----:R-:W-:-:S02]  /*0df0*/  IMAD.IADD R17, R10, 0x1, R17 ;  /* 0x000000010a117824 */ /* 0x001fc400078e0211 */
[----:B------:R-:W-:Y:S04]  /*0e00*/  LDS R10, [R8+0xc] ;  /* 0x00000c00080a7984 */ /* 0x000fe80000000800 */
[----:B------:R-:W-:Y:S04]  /*0e10*/  STS [R8+0x8], R17 ;  /* 0x0000081108007388 */ /* 0x000fe80000000800 */
[----:B------:R-:W0:Y:S02]  /*0e20*/  LDS R19, [R12+0xc] ;  /* 0x00000c000c137984 */ /* 0x000e240000000800 */
[----:B0-----:R-:W-:-:S05]  /*0e30*/  IMAD.IADD R19, R10, 0x1, R19 ;  /* 0x000000010a137824 */ /* 0x001fca00078e0213 */
[----:B------:R0:W-:Y:S02]  /*0e40*/  STS [R8+0xc], R19 ;  /* 0x00000c1308007388 */ /* 0x0001e40000000800 */
.L_x_24:
[----:B------:R-:W-:Y:S05]  /*0e50*/  @!P0 BRA `(.L_x_21) ;  /* 0x0000000000648947 */ /* 0x000fea0003800000 */
[----:B------:R-:W-:Y:S02]  /*0e60*/  ISETP.NE.AND P0, PT, R16, 0x1, PT ;  /* 0x000000011000780c */ /* 0x000fe40003f05270 */
[----:B------:R-:W-:-:S11]  /*0e70*/  LOP3.LUT P2, RZ, R0, 0x1, RZ, 0xc0, !PT ;  /* 0x0000000100ff7812 */ /* 0x000fd6000784c0ff */
[----:B------:R-:W-:Y:S05]  /*0e80*/  @!P0 BRA `(.L_x_25) ;  /* 0x0000000000348947 */ /* 0x000fea0003800000 */
[--C-:B0-----:R-:W-:Y:S02]  /*0e90*/  IMAD.IADD R8, R2, 0x1, R11.reuse ;  /* 0x0000000102087824 */ /* 0x101fe400078e020b */
[----:B------:R-:W-:Y:S01]  /*0ea0*/  IMAD R10, R9, R0, R11 ;  /* 0x00000000090a7224 */ /* 0x000fe200078e020b */
[----:B------:R-:W-:Y:S02]  /*0eb0*/  IADD3 R11, PT, PT, R11, 0x2, RZ ;  /* 0x000000020b0b7810 */ /* 0x000fe40007ffe0ff */
[----:B------:R-:W-:Y:S02]  /*0ec0*/  LEA R15, R8, UR4, 0x2 ;  /* 0x00000004080f7c11 */ /* 0x000fe4000f8e10ff */
[----:B------:R-:W-:-:S03]  /*0ed0*/  LEA R12, R10, UR4, 0x2 ;  /* 0x000000040a0c7c11 */ /* 0x000fc6000f8e10ff */
[----:B------:R-:W-:Y:S04]  /*0ee0*/  LDS R8, [R15] ;  /* 0x000000000f087984 */ /* 0x000fe80000000800 */
[----:B------:R-:W0:Y:S04]  /*0ef0*/  LDS R13, [R12] ;  /* 0x000000000c0d7984 */ /* 0x000e280000000800 */
[----:B------:R-:W-:Y:S01]  /*0f00*/  LDS R10, [R15+0x4] ;  /* 0x000004000f0a7984 */ /* 0x000fe20000000800 */
[----:B0-----:R-:W-:-:S05]  /*0f10*/  IMAD.IADD R8, R8, 0x1, R13 ;  /* 0x0000000108087824 */ /* 0x001fca00078e020d */
[----:B------:R-:W-:Y:S04]  /*0f20*/  STS [R15], R8 ;  /* 0x000000080f007388 */ /* 0x000fe80000000800 */
[----:B------:R-:W0:Y:S02]  /*0f30*/  LDS R13, [R12+0x4] ;  /* 0x000004000c0d7984 */ /* 0x000e240000000800 */
[----:B0-----:R-:W-:-:S05]  /*0f40*/  IMAD.IADD R10, R10, 0x1, R13 ;  /* 0x000000010a0a7824 */ /* 0x001fca00078e020d */
[----:B------:R1:W-:Y:S02]  /*0f50*/  STS [R15+0x4], R10 ;  /* 0x0000040a0f007388 */ /* 0x0003e40000000800 */
.L_x_25:
[----:B------:R-:W-:Y:S05]  /*0f60*/  @!P2 BRA `(.L_x_21) ;  /* 0x000000000020a947 */ /* 0x000fea0003800000 */
[--C-:B------:R-:W-:Y:S02]  /*0f70*/  IMAD R9, R9, R0, R11.reuse ;  /* 0x0000000009097224 */ /* 0x100fe400078e020b */
[----:B0-----:R-:W-:-:S03]  /*0f80*/  IMAD.IADD R8, R2, 0x1, R11 ;  /* 0x0000000102087824 */ /* 0x001fc600078e020b */
[----:B-1----:R-:W-:Y:S02]  /*0f90*/  LEA R10, R9, UR4, 0x2 ;  /* 0x00000004090a7c11 */ /* 0x002fe4000f8e10ff */
[----:B------:R-:W-:-:S04]  /*0fa0*/  LEA R8, R8, UR4, 0x2 ;  /* 0x0000000408087c11 */ /* 0x000fc8000f8e10ff */
[----:B------:R-:W-:Y:S04]  /*0fb0*/  LDS R10, [R10] ;  /* 0x000000000a0a7984 */ /* 0x000fe80000000800 */
[----:B------:R-:W0:Y:S02]  /*0fc0*/  LDS R9, [R8] ;  /* 0x0000000008097984 */ /* 0x000e240000000800 */
[----:B0-----:R-:W-:-:S05]  /*0fd0*/  IMAD.IADD R9, R9, 0x1, R10 ;  /* 0x0000000109097824 */ /* 0x001fca00078e020a */
[----:B------:R2:W-:Y:S02]  /*0fe0*/  STS [R8], R9 ;  /* 0x0000000908007388 */ /* 0x0005e40000000800 */
.L_x_21:
[----:B------:R-:W-:Y:S05]  /*0ff0*/  BSYNC.RECONVERGENT B0 ;  /* 0x0000000000007941 */ /* 0x000fea0003800200 */
.L_x_20:
[----:B------:R-:W3:Y:S01]  /*1000*/  LDCU UR7, c[0x0][0x390] ;  /* 0x00007200ff0777ac */ /* 0x000ee20008000800 */
[----:B------:R-:W-:-:S04]  /*1010*/  USHF.L.U32 UR5, UR5, 0x1, URZ ;  /* 0x0000000105057899 */ /* 0x000fc800080006ff */
[----:B---3--:R-:W-:Y:S01]  /*1020*/  UISETP.GT.AND UP0, UPT, UR5, UR7, UPT ;  /* 0x000000070500728c */ /* 0x008fe2000bf04270 */
[----:B------:R-:W-:Y:S08]  /*1030*/  BAR.SYNC.DEFER_BLOCKING 0x0 ;  /* 0x0000000000007b1d */ /* 0x000ff00000010000 */
[----:B------:R-:W-:Y:S05]  /*1040*/  BRA.U !UP0, `(.L_x_26) ;  /* 0xfffffff908487547 */ /* 0x000fea000b83ffff */
.L_x_19:
[----:B------:R-:W-:Y:S01]  /*1050*/  UIADD3 UR6, UPT, UPT, UR7, -0x1, URZ ;  /* 0xffffffff07067890 */ /* 0x000fe2000fffe0ff */
[----:B------:R-:W-:-:S05]  /*1060*/  ISETP.GE.AND P0, PT, R0, 0x1, PT ;  /* 0x000000010000780c */ /* 0x000fca0003f06270 */
[----:B------:R-:W-:-:S13]  /*1070*/  ISETP.NE.OR P0, PT, R3, UR6, !P0 ;  /* 0x0000000603007c0c */ /* 0x000fda000c705670 */
[----:B------:R-:W-:Y:S05]  /*1080*/  @P0 EXIT ;  /* 0x000000000000094d */ /* 0x000fea0003800000 */
[C---:B------:R-:W-:Y:S01]  /*1090*/  ISETP.GE.U32.AND P1, PT, R0.reuse, 0x8, PT ;  /* 0x000000080000780c */ /* 0x040fe20003f26070 */
[----:B------:R-:W-:Y:S01]  /*10a0*/  IMAD R3, R3, R0, RZ ;  /* 0x0000000003037224 */ /* 0x000fe200078e02ff */
[----:B01----:R-:W-:Y:S01]  /*10b0*/  LOP3.LUT R10, R0, 0x7, RZ, 0xc0, !PT ;  /* 0x00000007000a7812 */ /* 0x003fe200078ec0ff */
[----:B------:R-:W-:-:S03]  /*10c0*/  IMAD.MOV.U32 R2, RZ, RZ, RZ ;  /* 0x000000ffff027224 */ /* 0x000fc600078e00ff */
[----:B------:R-:W-:-:S07]  /*10d0*/  ISETP.NE.AND P0, PT, R10, RZ, PT ;  /* 0x000000ff0a00720c */ /* 0x000fce0003f05270 */
[----:B------:R-:W-:Y:S06]  /*10e0*/  @!P1 BRA `(.L_x_27) ;  /* 0x0000000000909947 */ /* 0x000fec0003800000 */
[----:B------:R-:W0:Y:S01]  /*10f0*/  S2UR UR7, SR_CgaCtaId ;  /* 0x00000000000779c3 */ /* 0x000e220000008800 */
[----:B------:R-:W1:Y:S01]  /*1100*/  LDCU.64 UR4, c[0x0][0x388] ;  /* 0x00007100ff0477ac */ /* 0x000e620008000a00 */
[----:B------:R-:W-:Y:S01]  /*1110*/  LOP3.LUT R2, R0, 0x7ffffff8, RZ, 0xc0, !PT ;  /* 0x7ffffff800027812 */ /* 0x000fe200078ec0ff */
[----:B------:R-:W-:-:S04]  /*1120*/  UMOV UR6, 0x400 ;  /* 0x0000040000067882 */ /* 0x000fc80000000000 */
[----:B------:R-:W-:Y:S01]  /*1130*/  IMAD.MOV R6, RZ, RZ, -R2 ;  /* 0x000000ffff067224 */ /* 0x000fe200078e0a02 */
[----:B-1----:R-:W-:-:S04]  /*1140*/  UIADD3 UR4, UP0, UPT, UR4, 0x10, URZ ;  /* 0x0000001004047890 */ /* 0x002fc8000ff1e0ff */
[----:B------:R-:W-:Y:S02]  /*1150*/  UIADD3.X UR5, UPT, UPT, URZ, UR5, URZ, UP0, !UPT ;  /* 0x00000005ff057290 */ /* 0x000fe400087fe4ff */
[----:B0-----:R-:W-:Y:S01]  /*1160*/  ULEA UR6, UR7, UR6, 0x18 ;  /* 0x0000000607067291 */ /* 0x001fe2000f8ec0ff */
[----:B--2---:R-:W-:-:S03]  /*1170*/  IMAD.U32 R8, RZ, RZ, UR4 ;  /* 0x00000004ff087e24 */ /* 0x004fc6000f8e00ff */
[----:B------:R-:W-:Y:S02]  /*1180*/  MOV R25, UR5 ;  /* 0x0000000500197c02 */ /* 0x000fe40008000f00 */
[----:B------:R-:W-:-:S05]  /*1190*/  LEA R7, R3, UR6, 0x2 ;  /* 0x0000000603077c11 */ /* 0x000fca000f8e10ff */
[----:B------:R-:W-:-:S07]  /*11a0*/  VIADD R7, R7, 0x10 ;  /* 0x0000001007077836 */ /* 0x000fce0000000000 */
.L_x_28:
[----:B0-----:R-:W0:Y:S01]  /*11b0*/  LDS R9, [R7+-0x10] ;  /* 0xfffff00007097984 */ /* 0x001e220000000800 */
[----:B------:R-:W-:Y:S02]  /*11c0*/  IMAD.MOV.U32 R4, RZ, RZ, R8 ;  /* 0x000000ffff047224 */ /* 0x000fe400078e0008 */
[----:B------:R-:W-:Y:S01]  /*11d0*/  IMAD.MOV.U32 R5, RZ, RZ, R25 ;  /* 0x000000ffff057224 */ /* 0x000fe200078e0019 */
[----:B------:R-:W1:Y:S01]  /*11e0*/  LDS R11, [R7+-0xc] ;  /* 0xfffff400070b7984 */ /* 0x000e620000000800 */
[----:B------:R-:W-:Y:S01]  /*11f0*/  VIADD R6, R6, 0x8 ;  /* 0x0000000806067836 */ /* 0x000fe20000000000 */
[----:B------:R-:W-:Y:S02]  /*1200*/  IADD3 R8, P2, PT, R4, 0x20, RZ ;  /* 0x0000002004087810 */ /* 0x000fe40007f5e0ff */
[----:B------:R-:W2:Y:S02]  /*1210*/  LDS R13, [R7+-0x8] ;  /* 0xfffff800070d7984 */ /* 0x000ea40000000800 */
[----:B------:R-:W-:Y:S01]  /*1220*/  ISETP.NE.AND P1, PT, R6, RZ, PT ;  /* 0x000000ff0600720c */ /* 0x000fe20003f25270 */
[----:B------:R-:W-:Y:S01]  /*1230*/  IMAD.X R25, RZ, RZ, R5, P2 ;  /* 0x000000ffff197224 */ /* 0x000fe200010e0605 */
[----:B------:R-:W3:Y:S04]  /*1240*/  LDS R15, [R7+-0x4] ;  /* 0xfffffc00070f7984 */ /* 0x000ee80000000800 */
[----:B------:R-:W4:Y:S04]  /*1250*/  LDS R17, [R7] ;  /* 0x0000000007117984 */ /* 0x000f280000000800 */
[----:B------:R-:W5:Y:S04]  /*1260*/  LDS R19, [R7+0x4] ;  /* 0x0000040007137984 */ /* 0x000f680000000800 */
[----:B------:R-:W5:Y:S04]  /*1270*/  LDS R21, [R7+0x8] ;  /* 0x0000080007157984 */ /* 0x000f680000000800 */
[----:B------:R0:W5:Y:S02]  /*1280*/  LDS R23, [R7+0xc] ;  /* 0x00000c0007177984 */ /* 0x0001640000000800 */
[----:B0-----:R-:W-:-:S02]  /*1290*/  VIADD R7, R7, 0x20 ;  /* 0x0000002007077836 */ /* 0x001fc40000000000 */
[----:B------:R0:W-:Y:S04]  /*12a0*/  STG.E desc[UR8][R4.64+-0x10], R9 ;  /* 0xfffff00904007986 */ /* 0x0001e8000c101908 */
[----:B-1----:R0:W-:Y:S04]  /*12b0*/  STG.E desc[UR8][R4.64+-0xc], R11 ;  /* 0xfffff40b04007986 */ /* 0x0021e8000c101908 */
[----:B--2---:R0:W-:Y:S04]  /*12c0*/  STG.E desc[UR8][R4.64+-0x8], R13 ;  /* 0xfffff80d04007986 */ /* 0x0041e8000c101908 */
[----:B---3--:R0:W-:Y:S04]  /*12d0*/  STG.E desc[UR8][R4.64+-0x4], R15 ;  /* 0xfffffc0f04007986 */ /* 0x0081e8000c101908 */
[----:B----4-:R0:W-:Y:S04]  /*12e0*/  STG.E desc[UR8][R4.64], R17 ;  /* 0x0000001104007986 */ /* 0x0101e8000c101908 */
[----:B-----5:R0:W-:Y:S04]  /*12f0*/  STG.E desc[UR8][R4.64+0x4], R19 ;  /* 0x0000041304007986 */ /* 0x0201e8000c101908 */
[----:B------:R0:W-:Y:S04]  /*1300*/  STG.E desc[UR8][R4.64+0x8], R21 ;  /* 0x0000081504007986 */ /* 0x0001e8000c101908 */
[----:B------:R0:W-:Y:S01]  /*1310*/  STG.E desc[UR8][R4.64+0xc], R23 ;  /* 0x00000c1704007986 */ /* 0x0001e2000c101908 */
[----:B------:R-:W-:Y:S05]  /*1320*/  @P1 BRA `(.L_x_28) ;  /* 0xfffffffc00a01947 */ /* 0x000fea000383ffff */
.L_x_27:
[----:B------:R-:W-:Y:S05]  /*1330*/  @!P0 EXIT ;  /* 0x000000000000894d */ /* 0x000fea0003800000 */
[----:B------:R-:W-:Y:S02]  /*1340*/  ISETP.GE.U32.AND P0, PT, R10, 0x4, PT ;  /* 0x000000040a00780c */ /* 0x000fe40003f06070 */
[----:B--2---:R-:W-:-:S04]  /*1350*/  LOP3.LUT R8, R0, 0x3, RZ, 0xc0, !PT ;  /* 0x0000000300087812 */ /* 0x004fc800078ec0ff */
[----:B------:R-:W-:-:S07]  /*1360*/  ISETP.NE.AND P1, PT, R8, RZ, PT ;  /* 0x000000ff0800720c */ /* 0x000fce0003f25270 */
[----:B------:R-:W-:Y:S06]  /*1370*/  @!P0 BRA `(.L_x_29) ;  /* 0x0000000000408947 */ /* 0x000fec0003800000 */
[----:B------:R-:W1:Y:S01]  /*1380*/  S2UR UR5, SR_CgaCtaId ;  /* 0x00000000000579c3 */ /* 0x000e620000008800 */
[----:B------:R-:W-:Y:S01]  /*1390*/  UMOV UR4, 0x400 ;  /* 0x0000040000047882 */ /* 0x000fe20000000000 */
[----:B0-----:R-:W-:Y:S01]  /*13a0*/  IADD3 R4, PT, PT, R3, R2, RZ ;  /* 0x0000000203047210 */ /* 0x001fe20007ffe0ff */
[----:B-1----:R-:W-:-:S06]  /*13b0*/  ULEA UR4, UR5, UR4, 0x18 ;  /* 0x0000000405047291 */ /* 0x002fcc000f8ec0ff */
[----:B------:R-:W-:Y:S02]  /*13c0*/  LEA R6, R4, UR4, 0x2 ;  /* 0x0000000404067c11 */ /* 0x000fe4000f8e10ff */
[----:B------:R-:W0:Y:S03]  /*13d0*/  LDC.64 R4, c[0x0][0x388] ;  /* 0x0000e200ff047b82 */ /* 0x000e260000000a00 */
[----:B------:R-:W1:Y:S04]  /*13e0*/  LDS R7, [R6] ;  /* 0x0000000006077984 */ /* 0x000e680000000800 */
[----:B------:R-:W2:Y:S04]  /*13f0*/  LDS R9, [R6+0x4] ;  /* 0x0000040006097984 */ /* 0x000ea80000000800 */
[----:B------:R-:W3:Y:S04]  /*1400*/  LDS R11, [R6+0x8] ;  /* 0x00000800060b7984 */ /* 0x000ee80000000800 */
[----:B------:R-:W4:Y:S01]  /*1410*/  LDS R13, [R6+0xc] ;  /* 0x00000c00060d7984 */ /* 0x000f220000000800 */
[----:B0-----:R-:W-:-:S04]  /*1420*/  IMAD.WIDE.U32 R4, R2, 0x4, R4 ;  /* 0x0000000402047825 */ /* 0x001fc800078e0004 */
[----:B------:R-:W-:Y:S01]  /*1430*/  VIADD R2, R2, 0x4 ;  /* 0x0000000402027836 */ /* 0x000fe20000000000 */
[----:B-1----:R1:W-:Y:S04]  /*1440*/  STG.E desc[UR8][R4.64], R7 ;  /* 0x0000000704007986 */ /* 0x0023e8000c101908 */
[----:B--2---:R1:W-:Y:S04]  /*1450*/  STG.E desc[UR8][R4.64+0x4], R9 ;  /* 0x0000040904007986 */ /* 0x0043e8000c101908 */
[----:B---3--:R1:W-:Y:S04]  /*1460*/  STG.E desc[UR8][R4.64+0x8], R11 ;  /* 0x0000080b04007986 */ /* 0x0083e8000c101908 */
[----:B----4-:R1:W-:Y:S02]  /*1470*/  STG.E desc[UR8][R4.64+0xc], R13 ;  /* 0x00000c0d04007986 */ /* 0x0103e4000c101908 */
.L_x_29:
[----:B------:R-:W-:Y:S05]  /*1480*/  @!P1 EXIT ;  /* 0x000000000000994d */ /* 0x000fea0003800000 */
[----:B------:R-:W-:Y:S02]  /*1490*/  ISETP.NE.AND P1, PT, R8, 0x1, PT ;  /* 0x000000010800780c */ /* 0x000fe40003f25270 */
[----:B------:R-:W-:-:S04]  /*14a0*/  LOP3.LUT R0, R0, 0x1, RZ, 0xc0, !PT ;  /* 0x0000000100007812 */ /* 0x000fc800078ec0ff */
[----:B------:R-:W-:-:S07]  /*14b0*/  ISETP.NE.U32.AND P0, PT, R0, 0x1, PT ;  /* 0x000000010000780c */ /* 0x000fce0003f05070 */
[----:B------:R-:W-:Y:S06]  /*14c0*/  @!P1 BRA `(.L_x_30) ;  /* 0x0000000000309947 */ /* 0x000fec0003800000 */
[----:B------:R-:W2:Y:S01]  /*14d0*/  S2UR UR5, SR_CgaCtaId ;  /* 0x00000000000579c3 */ /* 0x000ea20000008800 */
[----:B------:R-:W-:Y:S01]  /*14e0*/  UMOV UR4, 0x400 ;  /* 0x0000040000047882 */ /* 0x000fe20000000000 */
[----:B------:R-:W-:-:S06]  /*14f0*/  IMAD.IADD R0, R3, 0x1, R2 ;  /* 0x0000000103007824 */ /* 0x000fcc00078e0202 */
[----:B01----:R-:W0:Y:S01]  /*1500*/  LDC.64 R4, c[0x0][0x388] ;  /* 0x0000e200ff047b82 */ /* 0x003e220000000a00 */
[----:B--2---:R-:W-:-:S06]  /*1510*/  ULEA UR4, UR5, UR4, 0x18 ;  /* 0x0000000405047291 */ /* 0x004fcc000f8ec0ff */
[----:B------:R-:W-:Y:S01]  /*1520*/  LEA R0, R0, UR4, 0x2 ;  /* 0x0000000400007c11 */ /* 0x000fe2000f8e10ff */
[----:B0-----:R-:W-:-:S04]  /*1530*/  IMAD.WIDE.U32 R4, R2, 0x4, R4 ;  /* 0x0000000402047825 */ /* 0x001fc800078e0004 */
[----:B------:R-:W0:Y:S01]  /*1540*/  LDS R7, [R0] ;  /* 0x0000000000077984 */ /* 0x000e220000000800 */
[----:B------:R-:W-:-:S03]  /*1550*/  VIADD R2, R2, 0x2 ;  /* 0x0000000202027836 */ /* 0x000fc60000000000 */
[----:B------:R-:W1:Y:S04]  /*1560*/  LDS R9, [R0+0x4] ;  /* 0x0000040000097984 */ /* 0x000e680000000800 */
[----:B0-----:R2:W-:Y:S04]  /*1570*/  STG.E desc[UR8][R4.64], R7 ;  /* 0x0000000704007986 */ /* 0x0015e8000c101908 */
[----:B-1----:R2:W-:Y:S02]  /*1580*/  STG.E desc[UR8][R4.64+0x4], R9 ;  /* 0x0000040904007986 */ /* 0x0025e4000c101908 */
.L_x_30:
[----:B------:R-:W-:Y:S05]  /*1590*/  @P0 EXIT ;  /* 0x000000000000094d */ /* 0x000fea0003800000 */
[----:B------:R-:W3:Y:S01]  /*15a0*/  S2UR UR5, SR_CgaCtaId ;  /* 0x00000000000579c3 */ /* 0x000ee20000008800 */
[----:B------:R-:W-:Y:S01]  /*15b0*/  UMOV UR4, 0x400 ;  /* 0x0000040000047882 */ /* 0x000fe20000000000 */
[----:B------:R-:W-:-:S06]  /*15c0*/  IMAD.IADD R3, R3, 0x1, R2 ;  /* 0x0000000103037824 */ /* 0x000fcc00078e0202 */
[----:B012---:R-:W0:Y:S01]  /*15d0*/  LDC.64 R4, c[0x0][0x388] ;  /* 0x0000e200ff047b82 */ /* 0x007e220000000a00 */
[----:B---3--:R-:W-:-:S06]  /*15e0*/  ULEA UR4, UR5, UR4, 0x18 ;  /* 0x0000000405047291 */ /* 0x008fcc000f8ec0ff */
[----:B------:R-:W-:Y:S01]  /*15f0*/  LEA R0, R3, UR4, 0x2 ;  /* 0x0000000403007c11 */ /* 0x000fe2000f8e10ff */
[----:B0-----:R-:W-:-:S04]  /*1600*/  IMAD.WIDE.U32 R2, R2, 0x4, R4 ;  /* 0x0000000402027825 */ /* 0x001fc800078e0004 */
[----:B------:R-:W0:Y:S04]  /*1610*/  LDS R7, [R0] ;  /* 0x0000000000077984 */ /* 0x000e280000000800 */
[----:B0-----:R-:W-:Y:S01]  /*1620*/  STG.E desc[UR8][R2.64], R7 ;  /* 0x0000000702007986 */ /* 0x001fe2000c101908 */
[----:B------:R-:W-:Y:S05]  /*1630*/  EXIT ;  /* 0x000000000000794d */ /* 0x000fea0003800000 */
.L_x_31:
        /* <DEDUP_REMOVED lines=12> */
.L_x_48:


//--------------------- .text._Z16binary_histogramPjiiPii --------------------------
	.section	.text._Z16binary_histogramPjiiPii,"ax",@progbits
	.align	128
        .global         _Z16binary_histogramPjiiPii
        .type           _Z16binary_histogramPjiiPii,@function
        .size           _Z16binary_histogramPjiiPii,(.L_x_49 - _Z16binary_histogramPjiiPii)
        .other          _Z16binary_histogramPjiiPii,@"STO_CUDA_ENTRY STV_DEFAULT"
_Z16binary_histogramPjiiPii:
.text._Z16binary_histogramPjiiPii:
[----:B------:R-:W-:Y:S01]  /*0000*/  LDC R1, c[0x0][0x37c] ;  /* 0x0000df00ff017b82 */ /* 0x000fe20000000800 */
[----:B------:R-:W0:Y:S07]  /*0010*/  S2R R12, SR_TID.X ;  /* 0x00000000000c7919 */ /* 0x000e2e0000002100 */
[----:B------:R-:W0:Y:S01]  /*0020*/  LDC.64 R2, c[0x0][0x388] ;  /* 0x0000e200ff027b82 */ /* 0x000e220000000a00 */
[----:B------:R-:W1:Y:S01]  /*0030*/  LDCU.64 UR6, c[0x0][0x358] ;  /* 0x00006b00ff0677ac */ /* 0x000e620008000a00 */
[----:B------:R-:W-:Y:S01]  /*0040*/  BSSY.RECONVERGENT B0, `(.L_x_32) ;  /* 0x000017f000007945 */ /* 0x000fe20003800200 */
[----:B------:R-:W-:Y:S01]  /*0050*/  IMAD.MOV.U32 R10, RZ, RZ, RZ ;  /* 0x000000ffff0a7224 */ /* 0x000fe200078e00ff */
[----:B------:R-:W2:Y:S01]  /*0060*/  LDCU UR8, c[0x0][0x398] ;  /* 0x00007300ff0877ac */ /* 0x000ea20008000800 */
[----:B------:R-:W-:Y:S01]  /*0070*/  IMAD.MOV.U32 R0, RZ, RZ, RZ ;  /* 0x000000ffff007224 */ /* 0x000fe200078e00ff */
[----:B------:R-:W3:Y:S01]  /*0080*/  LDCU UR9, c[0x0][0x398] ;  /* 0x00007300ff0977ac */ /* 0x000ee20008000800 */
[----:B0-----:R-:W-:-:S05]  /*0090*/  IMAD R13, R12, R3, RZ ;  /* 0x000000030c0d7224 */ /* 0x001fca00078e02ff */
[----:B------:R-:W-:-:S04]  /*00a0*/  ISETP.GE.AND P0, PT, R13, R2, PT ;  /* 0x000000020d00720c */ /* 0x000fc80003f06270 */
[----:B------:R-:W-:-:S13]  /*00b0*/  ISETP.LT.OR P0, PT, R3, 0x1, P0 ;  /* 0x000000010300780c */ /* 0x000fda0000701670 */
[----:B-123--:R-:W-:Y:S05]  /*00c0*/  @P0 BRA `(.L_x_33) ;  /* 0x0000001400d80947 */ /* 0x00efea0003800000 */
[C---:B------:R-:W-:Y:S01]  /*00d0*/  VIADDMNMX R11, R13.reuse, R3, R2, PT ;  /* 0x000000030d0b7246 */ /* 0x040fe20003800102 */
[----:B------:R-:W-:Y:S03]  /*00e0*/  BSSY.RECONVERGENT B1, `(.L_x_34) ;  /* 0x0000019000017945 */ /* 0x000fe60003800200 */
[----:B------:R-:W-:-:S05]  /*00f0*/  VIADDMNMX R2, R13, 0x1, R11, !PT ;  /* 0x000000010d027846 */ /* 0x000fca000780010b */
[----:B------:R-:W-:Y:S02]  /*0100*/  IMAD.IADD R3, R2, 0x1, -R13 ;  /* 0x0000000102037824 */ /* 0x000fe400078e0a0d */
[----:B------:R-:W-:-:S03]  /*0110*/  IMAD.IADD R2, R13, 0x1, -R2 ;  /* 0x000000010d027824 */ /* 0x000fc600078e0a02 */
[----:B------:R-:W-:Y:S02]  /*0120*/  LOP3.LUT P0, R4, R3, 0x3, RZ, 0xc0, !PT ;  /* 0x0000000303047812 */ /* 0x000fe4000780c0ff */
[----:B------:R-:W-:-:S11]  /*0130*/  ISETP.GT.U32.AND P1, PT, R2, -0x4, PT ;  /* 0xfffffffc0200780c */ /* 0x000fd60003f24070 */
[----:B------:R-:W-:Y:S05]  /*0140*/  @!P0 BRA `(.L_x_35) ;  /* 0x0000000000488947 */ /* 0x000fea0003800000 */
[----:B------:R-:W0:Y:S01]  /*0150*/  LDC.64 R2, c[0x0][0x380] ;  /* 0x0000e000ff027b82 */ /* 0x000e220000000a00 */
[----:B------:R-:W-:-:S07]  /*0160*/  IMAD.MOV R6, RZ, RZ, -R4 ;  /* 0x000000ffff067224 */ /* 0x000fce00078e0a04 */
.L_x_36:
[----:B0-----:R-:W-:-:S06]  /*0170*/  IMAD.WIDE R4, R13, 0x4, R2 ;  /* 0x000000040d047825 */ /* 0x001fcc00078e0202 */
[----:B------:R-:W2:Y:S01]  /*0180*/  LDG.E R4, desc[UR6][R4.64] ;  /* 0x0000000604047981 */ /* 0x000ea2000c1e1900 */
[----:B------:R-:W-:Y:S02]  /*0190*/  VIADD R6, R6, 0x1 ;  /* 0x0000000106067836 */ /* 0x000fe40000000000 */
[----:B------:R-:W-:-:S03]  /*01a0*/  VIADD R13, R13, 0x1 ;  /* 0x000000010d0d7836 */ /* 0x000fc60000000000 */
[----:B------:R-:W-:Y:S02]  /*01b0*/  ISETP.NE.AND P0, PT, R6, RZ, PT ;  /* 0x000000ff0600720c */ /* 0x000fe40003f05270 */
[----:B--2---:R-:W-:-:S04]  /*01c0*/  SHF.R.U32.HI R7, RZ, UR8, R4 ;  /* 0x00000008ff077c19 */ /* 0x004fc80008011604 */
[----:B------:R-:W-:-:S04]  /*01d0*/  SHF.L.U32 R7, R7, 0x2, RZ ;  /* 0x0000000207077819 */ /* 0x000fc800000006ff */
[----:B------:R-:W-:-:S04]  /*01e0*/  LOP3.LUT R7, R7, 0x4, RZ, 0xc0, !PT ;  /* 0x0000000407077812 */ /* 0x000fc800078ec0ff */
[C---:B------:R-:W-:Y:S02]  /*01f0*/  ISETP.EQ.AND P2, PT, R7.reuse, RZ, PT ;  /* 0x000000ff0700720c */ /* 0x040fe40003f42270 */
[----:B------:R-:W-:-:S11]  /*0200*/  ISETP.EQ.AND P3, PT, R7, 0x4, PT ;  /* 0x000000040700780c */ /* 0x000fd60003f62270 */
[----:B------:R-:W-:Y:S02]  /*0210*/  @P2 IMAD.MOV.U32 R7, RZ, RZ, R10 ;  /* 0x000000ffff072224 */ /* 0x000fe400078e000a */
[----:B------:R-:W-:-:S04]  /*0220*/  @P3 IMAD.MOV.U32 R7, RZ, RZ, R0 ;  /* 0x000000ffff073224 */ /* 0x000fc800078e0000 */
[----:B------:R-:W-:-:S04]  /*0230*/  VIADD R7, R7, 0x1 ;  /* 0x0000000107077836 */ /* 0x000fc80000000000 */
[----:B------:R-:W-:Y:S01]  /*0240*/  @P3 IMAD.MOV.U32 R0, RZ, RZ, R7 ;  /* 0x000000ffff003224 */ /* 0x000fe200078e0007 */
[----:B------:R-:W-:Y:S01]  /*0250*/  @P2 MOV R10, R7 ;  /* 0x00000007000a2202 */ /* 0x000fe20000000f00 */
[----:B------:R-:W-:Y:S06]  /*0260*/  @P0 BRA `(.L_x_36) ;  /* 0xfffffffc00c00947 */ /* 0x000fec000383ffff */
.L_x_35:
[----:B------:R-:W-:Y:S05]  /*0270*/  BSYNC.RECONVERGENT B1 ;  /* 0x0000000000017941 */ /* 0x000fea0003800200 */
.L_x_34:
[----:B------:R-:W-:Y:S05]  /*0280*/  @P1 BRA `(.L_x_33) ;  /* 0x0000001400681947 */ /* 0x000fea0003800000 */
[----:B------:R-:W0:Y:S01]  /*0290*/  LDCU.64 UR4, c[0x0][0x380] ;  /* 0x00007000ff0477ac */ /* 0x000e220008000a00 */
[----:B------:R-:W-:Y:S01]  /*02a0*/  IMAD.IADD R2, R11, 0x1, -R13 ;  /* 0x000000010b027824 */ /* 0x000fe200078e0a0d */
[----:B------:R-:W-:Y:S01]  /*02b0*/  BSSY.RECONVERGENT B1, `(.L_x_37) ;  /* 0x00000c4000017945 */ /* 0x000fe20003800200 */
[----:B------:R-:W-:-:S03]  /*02c0*/  PLOP3.LUT P0, PT, PT, PT, PT, 0x80, 0x8 ;  /* 0x000000000008781c */ /* 0x000fc60003f0f070 */
[----:B------:R-:W-:Y:S01]  /*02d0*/  ISETP.GT.AND P1, PT, R2, 0xc, PT ;  /* 0x0000000c0200780c */ /* 0x000fe20003f24270 */
[----:B0-----:R-:W-:-:S04]  /*02e0*/  UIADD3 UR4, UP0, UPT, UR4, 0x8, URZ ;  /* 0x0000000804047890 */ /* 0x001fc8000ff1e0ff */
[----:B------:R-:W-:Y:S02]  /*02f0*/  UIADD3.X UR5, UPT, UPT, URZ, UR5, URZ, UP0, !UPT ;  /* 0x00000005ff057290 */ /* 0x000fe400087fe4ff */
[----:B------:R-:W-:-:S04]  /*0300*/  IMAD.U32 R2, RZ, RZ, UR4 ;  /* 0x00000004ff027e24 */ /* 0x000fc8000f8e00ff */
[----:B------:R-:W-:Y:S02]  /*0310*/  MOV R3, UR5 ;  /* 0x0000000500037c02 */ /* 0x000fe40008000f00 */
[----:B------:R-:W-:Y:S05]  /*0320*/  @!P1 BRA `(.L_x_38) ;  /* 0x0000000800f09947 */ /* 0x000fea0003800000 */
[----:B------:R-:W-:Y:S01]  /*0330*/  PLOP3.LUT P0, PT, PT, PT, PT, 0x8, 0x80 ;  /* 0x000000000080781c */ /* 0x000fe20003f0e170 */
[----:B------:R-:W-:-:S12]  /*0340*/  VIADD R14, R11, 0xfffffff4 ;  /* 0xfffffff40b0e7836 */ /* 0x000fd80000000000 */
.L_x_39:
[----:B------:R-:W-:-:S05]  /*0350*/  IMAD.WIDE R8, R13, 0x4, R2 ;  /* 0x000000040d087825 */ /* 0x000fca00078e0202 */
[----:B------:R-:W2:Y:S04]  /*0360*/  LDG.E R21, desc[UR6][R8.64+-0x8] ;  /* 0xfffff80608157981 */ /* 0x000ea8000c1e1900 */
[----:B------:R-:W3:Y:S04]  /*0370*/  LDG.E R20, desc[UR6][R8.64+-0x4] ;  /* 0xfffffc0608147981 */ /* 0x000ee8000c1e1900 */
[----:B------:R-:W4:Y:S04]  /*0380*/  LDG.E R19, desc[UR6][R8.64] ;  /* 0x0000000608137981 */ /* 0x000f28000c1e1900 */
[----:B------:R0:W5:Y:S01]  /*0390*/  LDG.E R18, desc[UR6][R8.64+0x4] ;  /* 0x0000040608127981 */ /* 0x000162000c1e1900 */
[----:B------:R-:W-:-:S04]  /*03a0*/  VIADD R5, R13, 0x4 ;  /* 0x000000040d057836 */ /* 0x000fc80000000000 */
[----:B------:R-:W-:-:S05]  /*03b0*/  IMAD.WIDE R4, R5, 0x4, R2 ;  /* 0x0000000405047825 */ /* 0x000fca00078e0202 */
[----:B------:R-:W5:Y:S04]  /*03c0*/  LDG.E R17, desc[UR6][R4.64+-0x8] ;  /* 0xfffff80604117981 */ /* 0x000f68000c1e1900 */
[----:B------:R-:W5:Y:S04]  /*03d0*/  LDG.E R16, desc[UR6][R4.64+-0x4] ;  /* 0xfffffc0604107981 */ /* 0x000f68000c1e1900 */
[----:B------:R-:W5:Y:S04]  /*03e0*/  LDG.E R15, desc[UR6][R4.64] ;  /* 0x00000006040f7981 */ /* 0x000f68000c1e1900 */
[----:B------:R-:W5:Y:S01]  /*03f0*/  LDG.E R25, desc[UR6][R4.64+0x4] ;  /* 0x0000040604197981 */ /* 0x000f62000c1e1900 */
[----:B------:R-:W-:-:S04]  /*0400*/  VIADD R7, R13, 0x8 ;  /* 0x000000080d077836 */ /* 0x000fc80000000000 */
[----:B------:R-:W-:-:S05]  /*0410*/  IMAD.WIDE R6, R7, 0x4, R2 ;  /* 0x0000000407067825 */ /* 0x000fca00078e0202 */
[----:B------:R-:W5:Y:S04]  /*0420*/  LDG.E R24, desc[UR6][R6.64+-0x8] ;  /* 0xfffff80606187981 */ /* 0x000f68000c1e1900 */
[----:B------:R-:W5:Y:S04]  /*0430*/  LDG.E R23, desc[UR6][R6.64+-0x4] ;  /* 0xfffffc0606177981 */ /* 0x000f68000c1e1900 */
[----:B------:R-:W5:Y:S04]  /*0440*/  LDG.E R22, desc[UR6][R6.64] ;  /* 0x0000000606167981 */ /* 0x000f68000c1e1900 */
[----:B------:R1:W5:Y:S01]  /*0450*/  LDG.E R28, desc[UR6][R6.64+0x4] ;  /* 0x00000406061c7981 */ /* 0x000362000c1e1900 */
[----:B0-----:R-:W-:-:S04]  /*0460*/  VIADD R9, R13, 0xc ;  /* 0x0000000c0d097836 */ /* 0x001fc80000000000 */
[----:B------:R-:W-:-:S05]  /*0470*/  IMAD.WIDE R8, R9, 0x4, R2 ;  /* 0x0000000409087825 */ /* 0x000fca00078e0202 */
[----:B------:R-:W5:Y:S04]  /*0480*/  LDG.E R27, desc[UR6][R8.64+-0x8] ;  /* 0xfffff806081b7981 */ /* 0x000f68000c1e1900 */
[----:B------:R-:W5:Y:S04]  /*0490*/  LDG.E R26, desc[UR6][R8.64+-0x4] ;  /* 0xfffffc06081a7981 */ /* 0x000f68000c1e1900 */
[----:B------:R-:W5:Y:S04]  /*04a0*/  LDG.E R4, desc[UR6][R8.64] ;  /* 0x0000000608047981 */ /* 0x000f68000c1e1900 */
[----:B------:R-:W5:Y:S01]  /*04b0*/  LDG.E R5, desc[UR6][R8.64+0x4] ;  /* 0x0000040608057981 */ /* 0x000f62000c1e1900 */
[----:B------:R-:W-:Y:S01]  /*04c0*/  VIADD R13, R13, 0x10 ;  /* 0x000000100d0d7836 */ /* 0x000fe20000000000 */
[----:B--2---:R-:W-:-:S04]  /*04d0*/  SHF.R.U32.HI R21, RZ, UR9, R21 ;  /* 0x00000009ff157c19 */ /* 0x004fc80008011615 */
[----:B------:R-:W-:Y:S02]  /*04e0*/  SHF.L.U32 R21, R21, 0x2, RZ ;  /* 0x0000000215157819 */ /* 0x000fe400000006ff */
[----:B---3--:R-:W-:Y:S02]  /*04f0*/  SHF.R.U32.HI R20, RZ, UR9, R20 ;  /* 0x00000009ff147c19 */ /* 0x008fe40008011614 */
[----:B------:R-:W-:Y:S02]  /*0500*/  LOP3.LUT R21, R21, 0x4, RZ, 0xc0, !PT ;  /* 0x0000000415157812 */ /* 0x000fe400078ec0ff */
[----:B----4-:R-:W-:Y:S01]  /*0510*/  SHF.R.U32.HI R19, RZ, UR9, R19 ;  /* 0x00000009ff137c19 */ /* 0x010fe20008011613 */
[----:B------:R-:W-:Y:S01]  /*0520*/  IMAD.SHL.U32 R20, R20, 0x4, RZ ;  /* 0x0000000414147824 */ /* 0x000fe200078e00ff */
[C---:B------:R-:W-:Y:S02]  /*0530*/  ISETP.EQ.AND P1, PT, R21.reuse, RZ, PT ;  /* 0x000000ff1500720c */ /* 0x040fe40003f22270 */
[----:B------:R-:W-:-:S02]  /*0540*/  ISETP.EQ.AND P2, PT, R21, 0x4, PT ;  /* 0x000000041500780c */ /* 0x000fc40003f42270 */
[----:B------:R-:W-:Y:S02]  /*0550*/  LOP3.LUT R20, R20, 0x4, RZ, 0xc0, !PT ;  /* 0x0000000414147812 */ /* 0x000fe400078ec0ff */
[----:B------:R-:W-:Y:S02]  /*0560*/  SHF.L.U32 R19, R19, 0x2, RZ ;  /* 0x0000000213137819 */ /* 0x000fe400000006ff */
[C---:B------:R-:W-:Y:S02]  /*0570*/  ISETP.EQ.AND P3, PT, R20.reuse, RZ, PT ;  /* 0x000000ff1400720c */ /* 0x040fe40003f62270 */
[----:B------:R-:W-:Y:S02]  /*0580*/  ISETP.EQ.AND P4, PT, R20, 0x4, PT ;  /* 0x000000041400780c */ /* 0x000fe40003f82270 */
[----:B------:R-:W-:Y:S01]  /*0590*/  LOP3.LUT R19, R19, 0x4, RZ, 0xc0, !PT ;  /* 0x0000000413137812 */ /* 0x000fe200078ec0ff */
[----:B-1----:R-:W-:Y:S01]  /*05a0*/  @P1 IMAD.MOV.U32 R6, RZ, RZ, R10 ;  /* 0x000000ffff061224 */ /* 0x002fe200078e000a */
[----:B-----5:R-:W-:Y:S01]  /*05b0*/  SHF.R.U32.HI R18, RZ, UR9, R18 ;  /* 0x00000009ff127c19 */ /* 0x020fe20008011612 */
[----:B------:R-:W-:Y:S01]  /*05c0*/  @P2 IMAD.MOV.U32 R6, RZ, RZ, R0 ;  /* 0x000000ffff062224 */ /* 0x000fe200078e0000 */
[----:B------:R-:W-:-:S02]  /*05d0*/  SHF.R.U32.HI R17, RZ, UR9, R17 ;  /* 0x00000009ff117c19 */ /* 0x000fc40008011611 */
[----:B------:R-:W-:Y:S01]  /*05e0*/  SHF.R.U32.HI R16, RZ, UR9, R16 ;  /* 0x00000009ff107c19 */ /* 0x000fe20008011610 */
[----:B------:R-:W-:Y:S01]  /*05f0*/  VIADD R6, R6, 0x1 ;  /* 0x0000000106067836 */ /* 0x000fe20000000000 */
[----:B------:R-:W-:Y:S01]  /*0600*/  SHF.R.U32.HI R15, RZ, UR9, R15 ;  /* 0x00000009ff0f7c19 */ /* 0x000fe2000801160f */
[----:B------:R-:W-:Y:S01]  /*0610*/  IMAD.SHL.U32 R18, R18, 0x4, RZ ;  /* 0x0000000412127824 */ /* 0x000fe200078e00ff */
[----:B------:R-:W-:Y:S01]  /*0620*/  SHF.R.U32.HI R25, RZ, UR9, R25 ;  /* 0x00000009ff197c19 */ /* 0x000fe20008011619 */
[--C-:B------:R-:W-:Y:S01]  /*0630*/  @P1 IMAD.MOV.U32 R10, RZ, RZ, R6.reuse ;  /* 0x000000ffff0a1224 */ /* 0x100fe200078e0006 */
[C---:B------:R-:W-:Y:S01]  /*0640*/  ISETP.EQ.AND P1, PT, R19.reuse, RZ, PT ;  /* 0x000000ff1300720c */ /* 0x040fe20003f22270 */
[----:B------:R-:W-:Y:S01]  /*0650*/  @P2 IMAD.MOV.U32 R0, RZ, RZ, R6 ;  /* 0x000000ffff002224 */ /* 0x000fe200078e0006 */
[----:B------:R-:W-:Y:S01]  /*0660*/  ISETP.EQ.AND P2, PT, R19, 0x4, PT ;  /* 0x000000041300780c */ /* 0x000fe20003f42270 */
[----:B------:R-:W-:Y:S01]  /*0670*/  @P3 IMAD.MOV.U32 R6, RZ, RZ, R10 ;  /* 0x000000ffff063224 */ /* 0x000fe200078e000a */
[----:B------:R-:W-:Y:S01]  /*0680*/  LOP3.LUT R18, R18, 0x4, RZ, 0xc0, !PT ;  /* 0x0000000412127812 */ /* 0x000fe200078ec0ff */
[----:B------:R-:W-:Y:S01]  /*0690*/  @P4 IMAD.MOV.U32 R6, RZ, RZ, R0 ;  /* 0x000000ffff064224 */ /* 0x000fe200078e0000 */
[----:B------:R-:W-:Y:S01]  /*06a0*/  SHF.L.U32 R25, R25, 0x2, RZ ;  /* 0x0000000219197819 */ /* 0x000fe200000006ff */
[----:B------:R-:W-:Y:S01]  /*06b0*/  IMAD.SHL.U32 R17, R17, 0x4, RZ ;  /* 0x0000000411117824 */ /* 0x000fe200078e00ff */
[----:B------:R-:W-:Y:S01]  /*06c0*/  SHF.R.U32.HI R24, RZ, UR9, R24 ;  /* 0x00000009ff187c19 */ /* 0x000fe20008011618 */
[----:B------:R-:W-:Y:S01]  /*06d0*/  IMAD.SHL.U32 R16, R16, 0x4, RZ ;  /* 0x0000000410107824 */ /* 0x000fe200078e00ff */
[----:B------:R-:W-:Y:S01]  /*06e0*/  IADD3 R6, PT, PT, R6, 0x1, RZ ;  /* 0x0000000106067810 */ /* 0x000fe20007ffe0ff */
[----:B------:R-:W-:Y:S01]  /*06f0*/  IMAD.SHL.U32 R15, R15, 0x4, RZ ;  /* 0x000000040f0f7824 */ /* 0x000fe200078e00ff */
[----:B------:R-:W-:Y:S01]  /*0700*/  LOP3.LUT R17, R17, 0x4, RZ, 0xc0, !PT ;  /* 0x0000000411117812 */ /* 0x000fe200078ec0ff */
[----:B------:R-:W-:Y:S01]  /*0710*/  IMAD.SHL.U32 R24, R24, 0x4, RZ ;  /* 0x0000000418187824 */ /* 0x000fe200078e00ff */
[----:B------:R-:W-:Y:S01]  /*0720*/  LOP3.LUT R16, R16, 0x4, RZ, 0xc0, !PT ;  /* 0x0000000410107812 */ /* 0x000fe200078ec0ff */
[--C-:B------:R-:W-:Y:S01]  /*0730*/  @P3 IMAD.MOV.U32 R10, RZ, RZ, R6.reuse ;  /* 0x000000ffff0a3224 */ /* 0x100fe200078e0006 */
[C---:B------:R-:W-:Y:S01]  /*0740*/  ISETP.EQ.AND P3, PT, R18.reuse, RZ, PT ;  /* 0x000000ff1200720c */ /* 0x040fe20003f62270 */
[----:B------:R-:W-:Y:S01]  /*0750*/  @P4 IMAD.MOV.U32 R0, RZ, RZ, R6 ;  /* 0x000000ffff004224 */ /* 0x000fe200078e0006 */
[----:B------:R-:W-:Y:S01]  /*0760*/  ISETP.EQ.AND P4, PT, R18, 0x4, PT ;  /* 0x000000041200780c */ /* 0x000fe20003f82270 */
[----:B------:R-:W-:Y:S01]  /*0770*/  @P1 IMAD.MOV.U32 R6, RZ, RZ, R10 ;  /* 0x000000ffff061224 */ /* 0x000fe200078e000a */
[----:B------:R-:W-:-:S02]  /*0780*/  LOP3.LUT R15, R15, 0x4, RZ, 0xc0, !PT ;  /* 0x000000040f0f7812 */ /* 0x000fc400078ec0ff */
[----:B------:R-:W-:Y:S02]  /*0790*/  @P2 MOV R6, R0 ;  /* 0x0000000000062202 */ /* 0x000fe40000000f00 */
[----:B------:R-:W-:Y:S02]  /*07a0*/  LOP3.LUT R25, R25, 0x4, RZ, 0xc0, !PT ;  /* 0x0000000419197812 */ /* 0x000fe400078ec0ff */
[----:B------:R-:W-:Y:S01]  /*07b0*/  LOP3.LUT R24, R24, 0x4, RZ, 0xc0, !PT ;  /* 0x0000000418187812 */ /* 0x000fe200078ec0ff */
[----:B------:R-:W-:Y:S01]  /*07c0*/  VIADD R6, R6, 0x1 ;  /* 0x0000000106067836 */ /* 0x000fe20000000000 */
[----:B------:R-:W-:Y:S02]  /*07d0*/  SHF.R.U32.HI R23, RZ, UR9, R23 ;  /* 0x00000009ff177c19 */ /* 0x000fe40008011617 */
[----:B------:R-:W-:Y:S01]  /*07e0*/  SHF.R.U32.HI R22, RZ, UR9, R22 ;  /* 0x00000009ff167c19 */ /* 0x000fe20008011616 */
[--C-:B------:R-:W-:Y:S01]  /*07f0*/  @P1 IMAD.MOV.U32 R10, RZ, RZ, R6.reuse ;  /* 0x000000ffff0a1224 */ /* 0x100fe200078e0006 */
[C---:B------:R-:W-:Y:S01]  /*0800*/  ISETP.EQ.AND P1, PT, R17.reuse, RZ, PT ;  /* 0x000000ff1100720c */ /* 0x040fe20003f22270 */
[----:B------:R-:W-:Y:S01]  /*0810*/  @P2 IMAD.MOV.U32 R0, RZ, RZ, R6 ;  /* 0x000000ffff002224 */ /* 0x000fe200078e0006 */
[----:B------:R-:W-:Y:S01]  /*0820*/  ISETP.EQ.AND P2, PT, R17, 0x4, PT ;  /* 0x000000041100780c */ /* 0x000fe20003f42270 */
[----:B------:R-:W-:Y:S01]  /*0830*/  IMAD.SHL.U32 R23, R23, 0x4, RZ ;  /* 0x0000000417177824 */ /* 0x000fe200078e00ff */
[----:B------:R-:W-:Y:S01]  /*0840*/  @P3 MOV R6, R10 ;  /* 0x0000000a00063202 */ /* 0x000fe20000000f00 */
[----:B------:R-:W-:Y:S01]  /*0850*/  @P4 IMAD.MOV.U32 R6, RZ, RZ, R0 ;  /* 0x000000ffff064224 */ /* 0x000fe200078e0000 */
[----:B------:R-:W-:Y:S01]  /*0860*/  SHF.R.U32.HI R28, RZ, UR9, R28 ;  /* 0x00000009ff1c7c19 */ /* 0x000fe2000801161c */
[----:B------:R-:W-:Y:S01]  /*0870*/  IMAD.SHL.U32 R22, R22, 0x4, RZ ;  /* 0x0000000416167824 */ /* 0x000fe200078e00ff */
[----:B------:R-:W-:Y:S01]  /*0880*/  LOP3.LUT R23, R23, 0x4, RZ, 0xc0, !PT ;  /* 0x0000000417177812 */ /* 0x000fe200078ec0ff */
[----:B------:R-:W-:Y:S01]  /*0890*/  VIADD R6, R6, 0x1 ;  /* 0x0000000106067836 */ /* 0x000fe20000000000 */
[----:B------:R-:W-:Y:S01]  /*08a0*/  SHF.R.U32.HI R27, RZ, UR9, R27 ;  /* 0x00000009ff1b7c19 */ /* 0x000fe2000801161b */
[----:B------:R-:W-:Y:S01]  /*08b0*/  IMAD.SHL.U32 R28, R28, 0x4, RZ ;  /* 0x000000041c1c7824 */ /* 0x000fe200078e00ff */
[----:B------:R-:W-:Y:S01]  /*08c0*/  LOP3.LUT R22, R22, 0x4, RZ, 0xc0, !PT ;  /* 0x0000000416167812 */ /* 0x000fe200078ec0ff */
[----:B------:R-:W-:Y:S01]  /*08d0*/  @P3 IMAD.MOV.U32 R10, RZ, RZ, R6 ;  /* 0x000000ffff0a3224 */ /* 0x000fe200078e0006 */
[----:B------:R-:W-:-:S02]  /*08e0*/  @P4 MOV R0, R6 ;  /* 0x0000000600004202 */ /* 0x000fc40000000f00 */
[C---:B------:R-:W-:Y:S01]  /*08f0*/  ISETP.EQ.AND P3, PT, R16.reuse, RZ, PT ;  /* 0x000000ff1000720c */ /* 0x040fe20003f62270 */
[----:B------:R-:W-:Y:S01]  /*0900*/  @P1 IMAD.MOV.U32 R6, RZ, RZ, R10 ;  /* 0x000000ffff061224 */ /* 0x000fe200078e000a */
[----:B------:R-:W-:Y:S01]  /*0910*/  ISETP.EQ.AND P4, PT, R16, 0x4, PT ;  /* 0x000000041000780c */ /* 0x000fe20003f82270 */
[----:B------:R-:W-:Y:S01]  /*0920*/  @P2 IMAD.MOV.U32 R6, RZ, RZ, R0 ;  /* 0x000000ffff062224 */ /* 0x000fe200078e0000 */
[----:B------:R-:W-:Y:S02]  /*0930*/  LOP3.LUT R28, R28, 0x4, RZ, 0xc0, !PT ;  /* 0x000000041c1c7812 */ /* 0x000fe400078ec0ff */
[----:B------:R-:W-:Y:S01]  /*0940*/  SHF.L.U32 R27, R27, 0x2, RZ ;  /* 0x000000021b1b7819 */ /* 0x000fe200000006ff */
[----:B------:R-:W-:Y:S01]  /*0950*/  VIADD R6, R6, 0x1 ;  /* 0x0000000106067836 */ /* 0x000fe20000000000 */
[----:B------:R-:W-:Y:S02]  /*0960*/  SHF.R.U32.HI R26, RZ, UR9, R26 ;  /* 0x00000009ff1a7c19 */ /* 0x000fe4000801161a */
[----:B------:R-:W-:Y:S01]  /*0970*/  LOP3.LUT R27, R27, 0x4, RZ, 0xc0, !PT ;  /* 0x000000041b1b7812 */ /* 0x000fe200078ec0ff */
[----:B------:R-:W-:Y:S01]  /*0980*/  @P2 IMAD.MOV.U32 R0, RZ, RZ, R6 ;  /* 0x000000ffff002224 */ /* 0x000fe200078e0006 */
[----:B------:R-:W-:Y:S01]  /*0990*/  @P1 MOV R10, R6 ;  /* 0x00000006000a1202 */ /* 0x000fe20000000f00 */
[----:B------:R-:W-:Y:S01]  /*09a0*/  IMAD.SHL.U32 R26, R26, 0x4, RZ ;  /* 0x000000041a1a7824 */ /* 0x000fe200078e00ff */
[----:B------:R-:W-:-:S02]  /*09b0*/  ISETP.EQ.AND P1, PT, R15, RZ, PT ;  /* 0x000000ff0f00720c */ /* 0x000fc40003f22270 */
[----:B------:R-:W-:Y:S01]  /*09c0*/  ISETP.EQ.AND P2, PT, R15, 0x4, PT ;  /* 0x000000040f00780c */ /* 0x000fe20003f42270 */
[----:B------:R-:W-:Y:S01]  /*09d0*/  @P3 IMAD.MOV.U32 R6, RZ, RZ, R10 ;  /* 0x000000ffff063224 */ /* 0x000fe200078e000a */
[----:B------:R-:W-:Y:S01]  /*09e0*/  LOP3.LUT R26, R26, 0x4, RZ, 0xc0, !PT ;  /* 0x000000041a1a7812 */ /* 0x000fe200078ec0ff */
[----:B------:R-:W-:Y:S01]  /*09f0*/  @P4 IMAD.MOV.U32 R6, RZ, RZ, R0 ;  /* 0x000000ffff064224 */ /* 0x000fe200078e0000 */
[----:B------:R-:W-:Y:S02]  /*0a00*/  SHF.R.U32.HI R4, RZ, UR9, R4 ;  /* 0x00000009ff047c19 */ /* 0x000fe40008011604 */
[----:B------:R-:W-:Y:S01]  /*0a10*/  SHF.R.U32.HI R5, RZ, UR9, R5 ;  /* 0x00000009ff057c19 */ /* 0x000fe20008011605 */
[----:B------:R-:W-:Y:S02]  /*0a20*/  VIADD R6, R6, 0x1 ;  /* 0x0000000106067836 */ /* 0x000fe40000000000 */
[----:B------:R-:W-:Y:S02]  /*0a30*/  IMAD.SHL.U32 R4, R4, 0x4, RZ ;  /* 0x0000000404047824 */ /* 0x000fe400078e00ff */
[--C-:B------:R-:W-:Y:S01]  /*0a40*/  @P3 IMAD.MOV.U32 R10, RZ, RZ, R6.reuse ;  /* 0x000000ffff0a3224 */ /* 0x100fe200078e0006 */
[C---:B------:R-:W-:Y:S01]  /*0a50*/  ISETP.EQ.AND P3, PT, R25.reuse, RZ, PT ;  /* 0x000000ff1900720c */ /* 0x040fe20003f62270 */
[----:B------:R-:W-:Y:S01]  /*0a60*/  @P4 IMAD.MOV.U32 R0, RZ, RZ, R6 ;  /* 0x000000ffff004224 */ /* 0x000fe200078e0006 */
[----:B------:R-:W-:Y:S01]  /*0a70*/  ISETP.EQ.AND P4, PT, R25, 0x4, PT ;  /* 0x000000041900780c */ /* 0x000fe20003f82270 */
[----:B------:R-:W-:-:S02]  /*0a80*/  @P1 IMAD.MOV.U32 R6, RZ, RZ, R10 ;  /* 0x000000ffff061224 */ /* 0x000fc400078e000a */
[----:B------:R-:W-:Y:S02]  /*0a90*/  @P2 IMAD.MOV.U32 R6, RZ, RZ, R0 ;  /* 0x000000ffff062224 */ /* 0x000fe400078e0000 */
[----:B------:R-:W-:-:S03]  /*0aa0*/  IMAD.SHL.U32 R5, R5, 0x4, RZ ;  /* 0x0000000405057824 */ /* 0x000fc600078e00ff */
[----:B------:R-:W-:Y:S02]  /*0ab0*/  IADD3 R6, PT, PT, R6, 0x1, RZ ;  /* 0x0000000106067810 */ /* 0x000fe40007ffe0ff */
[----:B------:R-:W-:-:S03]  /*0ac0*/  LOP3.LUT R5, R5, 0x4, RZ, 0xc0, !PT ;  /* 0x0000000405057812 */ /* 0x000fc600078ec0ff */
[--C-:B------:R-:W-:Y:S01]  /*0ad0*/  @P1 IMAD.MOV.U32 R10, RZ, RZ, R6.reuse ;  /* 0x000000ffff0a1224 */ /* 0x100fe200078e0006 */
[C---:B------:R-:W-:Y:S01]  /*0ae0*/  ISETP.EQ.AND P1, PT, R24.reuse, RZ, PT ;  /* 0x000000ff1800720c */ /* 0x040fe20003f22270 */
[----:B------:R-:W-:Y:S01]  /*0af0*/  @P2 IMAD.MOV.U32 R0, RZ, RZ, R6 ;  /* 0x000000ffff002224 */ /* 0x000fe200078e0006 */
[----:B------:R-:W-:Y:S01]  /*0b00*/  ISETP.EQ.AND P2, PT, R24, 0x4, PT ;  /* 0x000000041800780c */ /* 0x000fe20003f42270 */
[----:B------:R-:W-:-:S03]  /*0b10*/  @P3 IMAD.MOV.U32 R6, RZ, RZ, R10 ;  /* 0x000000ffff063224 */ /* 0x000fc600078e000a */
[----:B------:R-:W-:-:S05]  /*0b20*/  @P4 MOV R6, R0 ;  /* 0x0000000000064202 */ /* 0x000fca0000000f00 */
[----:B------:R-:W-:-:S04]  /*0b30*/  VIADD R6, R6, 0x1 ;  /* 0x0000000106067836 */ /* 0x000fc80000000000 */
[--C-:B------:R-:W-:Y:S01]  /*0b40*/  @P3 IMAD.MOV.U32 R10, RZ, RZ, R6.reuse ;  /* 0x000000ffff0a3224 */ /* 0x100fe200078e0006 */
[C---:B------:R-:W-:Y:S01]  /*0b50*/  ISETP.EQ.AND P3, PT, R23.reuse, 0x4, PT ;  /* 0x000000041700780c */ /* 0x040fe20003f62270 */
[----:B------:R-:W-:Y:S01]  /*0b60*/  @P4 IMAD.MOV.U32 R0, RZ, RZ, R6 ;  /* 0x000000ffff004224 */ /* 0x000fe200078e0006 */
[----:B------:R-:W-:Y:S02]  /*0b70*/  ISETP.EQ.AND P4, PT, R23, RZ, PT ;  /* 0x000000ff1700720c */ /* 0x000fe40003f82270 */
[----:B------:R-:W-:Y:S01]  /*0b80*/  @P1 MOV R6, R10 ;  /* 0x0000000a00061202 */ /* 0x000fe20000000f00 */
[----:B------:R-:W-:-:S04]  /*0b90*/  @P2 IMAD.MOV.U32 R6, RZ, RZ, R0 ;  /* 0x000000ffff062224 */ /* 0x000fc800078e0000 */
[----:B------:R-:W-:-:S04]  /*0ba0*/  VIADD R6, R6, 0x1 ;  /* 0x0000000106067836 */ /* 0x000fc80000000000 */
[----:B------:R-:W-:Y:S01]  /*0bb0*/  @P1 IMAD.MOV.U32 R10, RZ, RZ, R6 ;  /* 0x000000ffff0a1224 */ /* 0x000fe200078e0006 */
[----:B------:R-:W-:Y:S02]  /*0bc0*/  @P2 MOV R0, R6 ;  /* 0x0000000600002202 */ /* 0x000fe40000000f00 */
[C---:B------:R-:W-:Y:S01]  /*0bd0*/  ISETP.EQ.AND P2, PT, R22.reuse, RZ, PT ;  /* 0x000000ff1600720c */ /* 0x040fe20003f42270 */
[----:B------:R-:W-:Y:S01]  /*0be0*/  @P4 IMAD.MOV.U32 R6, RZ, RZ, R10 ;  /* 0x000000ffff064224 */ /* 0x000fe200078e000a */
[----:B------:R-:W-:Y:S01]  /*0bf0*/  ISETP.EQ.AND P1, PT, R22, 0x4, PT ;  /* 0x000000041600780c */ /* 0x000fe20003f22270 */
[----:B------:R-:W-:-:S04]  /*0c00*/  @P3 IMAD.MOV.U32 R6, RZ, RZ, R0 ;  /* 0x000000ffff063224 */ /* 0x000fc800078e0000 */
[----:B------:R-:W-:-:S04]  /*0c10*/  VIADD R6, R6, 0x1 ;  /* 0x0000000106067836 */ /* 0x000fc80000000000 */
[----:B------:R-:W-:Y:S01]  /*0c20*/  @P3 IMAD.MOV.U32 R0, RZ, RZ, R6 ;  /* 0x000000ffff003224 */ /* 0x000fe200078e0006 */
[----:B------:R-:W-:Y:S02]  /*0c30*/  @P4 MOV R10, R6 ;  /* 0x00000006000a4202 */ /* 0x000fe40000000f00 */
[C---:B------:R-:W-:Y:S02]  /*0c40*/  ISETP.EQ.AND P4, PT, R28.reuse, RZ, PT ;  /* 0x000000ff1c00720c */ /* 0x040fe40003f82270 */
[----:B------:R-:W-:Y:S01]  /*0c50*/  ISETP.EQ.AND P3, PT, R28, 0x4, PT ;  /* 0x000000041c00780c */ /* 0x000fe20003f62270 */
[----:B------:R-:W-:Y:S02]  /*0c60*/  @P2 IMAD.MOV.U32 R6, RZ, RZ, R10 ;  /* 0x000000ffff062224 */ /* 0x000fe400078e000a */
[----:B------:R-:W-:-:S04]  /*0c70*/  @P1 IMAD.MOV.U32 R6, RZ, RZ, R0 ;  /* 0x000000ffff061224 */ /* 0x000fc800078e0000 */
[----:B------:R-:W-:-:S04]  /*0c80*/  VIADD R6, R6, 0x1 ;  /* 0x0000000106067836 */ /* 0x000fc80000000000 */
[--C-:B------:R-:W-:Y:S01]  /*0c90*/  @P2 IMAD.MOV.U32 R10, RZ, RZ, R6.reuse ;  /* 0x000000ffff0a2224 */ /* 0x100fe200078e0006 */
[C---:B------:R-:W-:Y:S01]  /*0ca0*/  ISETP.EQ.AND P2, PT, R27.reuse, RZ, PT ;  /* 0x000000ff1b00720c */ /* 0x040fe20003f42270 */
[----:B------:R-:W-:Y:S01]  /*0cb0*/  @P1 IMAD.MOV.U32 R0, RZ, RZ, R6 ;  /* 0x000000ffff001224 */ /* 0x000fe200078e0006 */
[----:B------:R-:W-:Y:S01]  /*0cc0*/  ISETP.EQ.AND P1, PT, R27, 0x4, PT ;  /* 0x000000041b00780c */ /* 0x000fe20003f22270 */
[----:B------:R-:W-:Y:S02]  /*0cd0*/  @P4 IMAD.MOV.U32 R6, RZ, RZ, R10 ;  /* 0x000000ffff064224 */ /* 0x000fe400078e000a */
[----:B------:R-:W-:-:S05]  /*0ce0*/  @P3 IMAD.MOV.U32 R6, RZ, RZ, R0 ;  /* 0x000000ffff063224 */ /* 0x000fca00078e0000 */
[----:B------:R-:W-:-:S05]  /*0cf0*/  IADD3 R6, PT, PT, R6, 0x1, RZ ;  /* 0x0000000106067810 */ /* 0x000fca0007ffe0ff */
[--C-:B------:R-:W-:Y:S01]  /*0d00*/  @P4 IMAD.MOV.U32 R10, RZ, RZ, R6.reuse ;  /* 0x000000ffff0a4224 */ /* 0x100fe200078e0006 */
[C---:B------:R-:W-:Y:S01]  /*0d10*/  ISETP.EQ.AND P4, PT, R26.reuse, RZ, PT ;  /* 0x000000ff1a00720c */ /* 0x040fe20003f82270 */
[----:B------:R-:W-:Y:S01]  /*0d20*/  @P3 IMAD.MOV.U32 R0, RZ, RZ, R6 ;  /* 0x000000ffff003224 */ /* 0x000fe200078e0006 */
[----:B------:R-:W-:Y:S01]  /*0d30*/  ISETP.EQ.AND P3, PT, R26, 0x4, PT ;  /* 0x000000041a00780c */ /* 0x000fe20003f62270 */
[----:B------:R-:W-:-:S03]  /*0d40*/  @P2 IMAD.MOV.U32 R6, RZ, RZ, R10 ;  /* 0x000000ffff062224 */ /* 0x000fc600078e000a */
[----:B------:R-:W-:-:S05]  /*0d50*/  @P1 MOV R6, R0 ;  /* 0x0000000000061202 */ /* 0x000fca0000000f00 */
[----:B------:R-:W-:-:S04]  /*0d60*/  VIADD R6, R6, 0x1 ;  /* 0x0000000106067836 */ /* 0x000fc80000000000 */
[--C-:B------:R-:W-:Y:S02]  /*0d70*/  @P2 IMAD.MOV.U32 R10, RZ, RZ, R6.reuse ;  /* 0x000000ffff0a2224 */ /* 0x100fe400078e0006 */
[----:B------:R-:W-:Y:S01]  /*0d80*/  @P1 IMAD.MOV.U32 R0, RZ, RZ, R6 ;  /* 0x000000ffff001224 */ /* 0x000fe200078e0006 */
[----:B------:R-:W-:Y:S02]  /*0d90*/  LOP3.LUT R6, R4, 0x4, RZ, 0xc0, !PT ;  /* 0x0000000404067812 */ /* 0x000fe400078ec0ff */
[----:B------:R-:W-:Y:S01]  /*0da0*/  @P4 MOV R4, R10 ;  /* 0x0000000a00044202 */ /* 0x000fe20000000f00 */
[----:B------:R-:W-:Y:S01]  /*0db0*/  @P3 IMAD.MOV.U32 R4, RZ, RZ, R0 ;  /* 0x000000ffff043224 */ /* 0x000fe200078e0000 */
[C---:B------:R-:W-:Y:S02]  /*0dc0*/  ISETP.EQ.AND P2, PT, R6.reuse, RZ, PT ;  /* 0x000000ff0600720c */ /* 0x040fe40003f42270 */
[----:B------:R-:W-:Y:S01]  /*0dd0*/  ISETP.EQ.AND P1, PT, R6, 0x4, PT ;  /* 0x000000040600780c */ /* 0x000fe20003f22270 */
        /* <DEDUP_REMOVED lines=8> */
[----:B------:R-:W-:Y:S01]  /*0e60*/  @P2 IMAD.MOV.U32 R10, RZ, RZ, R4 ;  /* 0x000000ffff0a2224 */ /* 0x000fe200078e0004 */
[----:B------:R-:W-:Y:S02]  /*0e70*/  @P1 MOV R0, R4 ;  /* 0x0000000400001202 */ /* 0x000fe40000000f00 */
[----:B------:R-:W-:Y:S01]  /*0e80*/  ISETP.GE.AND P1, PT, R13, R14, PT ;  /* 0x0000000e0d00720c */ /* 0x000fe20003f26270 */
[----:B------:R-:W-:Y:S02]  /*0e90*/  @P4 IMAD.MOV.U32 R4, RZ, RZ, R10 ;  /* 0x000000ffff044224 */ /* 0x000fe400078e000a */
[----:B------:R-:W-:-:S04]  /*0ea0*/  @P3 IMAD.MOV.U32 R4, RZ, RZ, R0 ;  /* 0x000000ffff043224 */ /* 0x000fc800078e0000 */
[----:B------:R-:W-:-:S04]  /*0eb0*/  VIADD R4, R4, 0x1 ;  /* 0x0000000104047836 */ /* 0x000fc80000000000 */
[----:B------:R-:W-:Y:S01]  /*0ec0*/  @P3 IMAD.MOV.U32 R0, RZ, RZ, R4 ;  /* 0x000000ffff003224 */ /* 0x000fe200078e0004 */
[----:B------:R-:W-:Y:S01]  /*0ed0*/  @P4 MOV R10, R4 ;  /* 0x00000004000a4202 */ /* 0x000fe20000000f00 */
[----:B------:R-:W-:Y:S06]  /*0ee0*/  @!P1 BRA `(.L_x_39) ;  /* 0xfffffff400189947 */ /* 0x000fec000383ffff */
.L_x_38:
[----:B------:R-:W-:Y:S05]  /*0ef0*/  BSYNC.RECONVERGENT B1 ;  /* 0x0000000000017941 */ /* 0x000fea0003800200 */
.L_x_37:
[----:B------:R-:W-:Y:S01]  /*0f00*/  IMAD.IADD R4, R11, 0x1, -R13 ;  /* 0x000000010b047824 */ /* 0x000fe200078e0a0d */
[----:B------:R-:W-:Y:S04]  /*0f10*/  BSSY.RECONVERGENT B1, `(.L_x_40) ;  /* 0x0000061000017945 */ /* 0x000fe80003800200 */
[----:B------:R-:W-:-:S13]  /*0f20*/  ISETP.GT.AND P1, PT, R4, 0x4, PT ;  /* 0x000000040400780c */ /* 0x000fda0003f24270 */
[----:B------:R-:W-:Y:S05]  /*0f30*/  @!P1 BRA `(.L_x_41) ;  /* 0x0000000400789947 */ /* 0x000fea0003800000 */
[C---:B------:R-:W-:Y:S01]  /*0f40*/  IMAD.WIDE R14, R13.reuse, 0x4, R2 ;  /* 0x000000040d0e7825 */ /* 0x040fe200078e0202 */
[----:B------:R-:W0:Y:S04]  /*0f50*/  LDCU UR4, c[0x0][0x398] ;  /* 0x00007300ff0477ac */ /* 0x000e280008000800 */
[----:B------:R-:W0:Y:S04]  /*0f60*/  LDG.E R9, desc[UR6][R14.64+-0x8] ;  /* 0xfffff8060e097981 */ /* 0x000e28000c1e1900 */
[----:B------:R-:W2:Y:S04]  /*0f70*/  LDG.E R18, desc[UR6][R14.64+-0x4] ;  /* 0xfffffc060e127981 */ /* 0x000ea8000c1e1900 */
[----:B------:R-:W3:Y:S04]  /*0f80*/  LDG.E R19, desc[UR6][R14.64] ;  /* 0x000000060e137981 */ /* 0x000ee8000c1e1900 */
[----:B------:R-:W4:Y:S01]  /*0f90*/  LDG.E R8, desc[UR6][R14.64+0x4] ;  /* 0x000004060e087981 */ /* 0x000f22000c1e1900 */
[----:B------:R-:W-:-:S04]  /*0fa0*/  VIADD R17, R13, 0x4 ;  /* 0x000000040d117836 */ /* 0x000fc80000000000 */
[----:B------:R-:W-:-:S05]  /*0fb0*/  IMAD.WIDE R16, R17, 0x4, R2 ;  /* 0x0000000411107825 */ /* 0x000fca00078e0202 */
[----:B------:R-:W5:Y:S04]  /*0fc0*/  LDG.E R7, desc[UR6][R16.64+-0x8] ;  /* 0xfffff80610077981 */ /* 0x000f68000c1e1900 */
[----:B------:R-:W5:Y:S04]  /*0fd0*/  LDG.E R5, desc[UR6][R16.64+-0x4] ;  /* 0xfffffc0610057981 */ /* 0x000f68000c1e1900 */
[----:B------:R-:W5:Y:S04]  /*0fe0*/  LDG.E R4, desc[UR6][R16.64] ;  /* 0x0000000610047981 */ /* 0x000f68000c1e1900 */
[----:B------:R-:W5:Y:S01]  /*0ff0*/  LDG.E R6, desc[UR6][R16.64+0x4] ;  /* 0x0000040610067981 */ /* 0x000f62000c1e1900 */
[----:B------:R-:W-:Y:S01]  /*1000*/  VIADD R13, R13, 0x8 ;  /* 0x000000080d0d7836 */ /* 0x000fe20000000000 */
[----:B0-----:R-:W-:-:S02]  /*1010*/  SHF.R.U32.HI R9, RZ, UR4, R9 ;  /* 0x00000004ff097c19 */ /* 0x001fc40008011609 */
[----:B--2---:R-:W-:-:S03]  /*1020*/  SHF.R.U32.HI R18, RZ, UR4, R18 ;  /* 0x00000004ff127c19 */ /* 0x004fc60008011612 */
[----:B------:R-:W-:Y:S01]  /*1030*/  IMAD.SHL.U32 R9, R9, 0x4, RZ ;  /* 0x0000000409097824 */ /* 0x000fe200078e00ff */
[----:B------:R-:W-:-:S04]  /*1040*/  SHF.L.U32 R18, R18, 0x2, RZ ;  /* 0x0000000212127819 */ /* 0x000fc800000006ff */
[----:B------:R-:W-:Y:S02]  /*1050*/  LOP3.LUT R9, R9, 0x4, RZ, 0xc0, !PT ;  /* 0x0000000409097812 */ /* 0x000fe400078ec0ff */
[----:B------:R-:W-:Y:S02]  /*1060*/  LOP3.LUT R18, R18, 0x4, RZ, 0xc0, !PT ;  /* 0x0000000412127812 */ /* 0x000fe400078ec0ff */
[C---:B------:R-:W-:Y:S02]  /*1070*/  ISETP.EQ.AND P2, PT, R9.reuse, RZ, PT ;  /* 0x000000ff0900720c */ /* 0x040fe40003f42270 */
[----:B------:R-:W-:Y:S02]  /*1080*/  ISETP.EQ.AND P3, PT, R9, 0x4, PT ;  /* 0x000000040900780c */ /* 0x000fe40003f62270 */
[----:B---3--:R-:W-:Y:S02]  /*1090*/  SHF.R.U32.HI R19, RZ, UR4, R19 ;  /* 0x00000004ff137c19 */ /* 0x008fe40008011613 */
[----:B------:R-:W-:-:S02]  /*10a0*/  ISETP.EQ.AND P0, PT, R18, RZ, PT ;  /* 0x000000ff1200720c */ /* 0x000fc40003f02270 */
[----:B------:R-:W-:Y:S01]  /*10b0*/  ISETP.EQ.AND P1, PT, R18, 0x4, PT ;  /* 0x000000041200780c */ /* 0x000fe20003f22270 */
[----:B------:R-:W-:Y:S01]  /*10c0*/  IMAD.SHL.U32 R19, R19, 0x4, RZ ;  /* 0x0000000413137824 */ /* 0x000fe200078e00ff */
[----:B----4-:R-:W-:Y:S02]  /*10d0*/  SHF.R.U32.HI R8, RZ, UR4, R8 ;  /* 0x00000004ff087c19 */ /* 0x010fe40008011608 */
[----:B-----5:R-:W-:Y:S01]  /*10e0*/  SHF.R.U32.HI R7, RZ, UR4, R7 ;  /* 0x00000004ff077c19 */ /* 0x020fe20008011607 */
[----:B------:R-:W-:Y:S01]  /*10f0*/  @P2 IMAD.MOV.U32 R9, RZ, RZ, R10 ;  /* 0x000000ffff092224 */ /* 0x000fe200078e000a */
[----:B------:R-:W-:Y:S01]  /*1100*/  LOP3.LUT R19, R19, 0x4, RZ, 0xc0, !PT ;  /* 0x0000000413137812 */ /* 0x000fe200078ec0ff */
[----:B------:R-:W-:Y:S01]  /*1110*/  @P3 IMAD.MOV.U32 R9, RZ, RZ, R0 ;  /* 0x000000ffff093224 */ /* 0x000fe200078e0000 */
[----:B------:R-:W-:Y:S01]  /*1120*/  SHF.L.U32 R8, R8, 0x2, RZ ;  /* 0x0000000208087819 */ /* 0x000fe200000006ff */
[----:B------:R-:W-:Y:S01]  /*1130*/  IMAD.SHL.U32 R7, R7, 0x4, RZ ;  /* 0x0000000407077824 */ /* 0x000fe200078e00ff */
[----:B------:R-:W-:Y:S01]  /*1140*/  SHF.R.U32.HI R5, RZ, UR4, R5 ;  /* 0x00000004ff057c19 */ /* 0x000fe20008011605 */
[----:B------:R-:W-:Y:S01]  /*1150*/  VIADD R9, R9, 0x1 ;  /* 0x0000000109097836 */ /* 0x000fe20000000000 */
[----:B------:R-:W-:-:S02]  /*1160*/  SHF.R.U32.HI R4, RZ, UR4, R4 ;  /* 0x00000004ff047c19 */ /* 0x000fc40008011604 */
[----:B------:R-:W-:Y:S01]  /*1170*/  SHF.R.U32.HI R6, RZ, UR4, R6 ;  /* 0x00000004ff067c19 */ /* 0x000fe20008011606 */
[----:B------:R-:W-:Y:S01]  /*1180*/  @P3 IMAD.MOV.U32 R0, RZ, RZ, R9 ;  /* 0x000000ffff003224 */ /* 0x000fe200078e0009 */
[----:B------:R-:W-:Y:S01]  /*1190*/  @P2 MOV R10, R9 ;  /* 0x00000009000a2202 */ /* 0x000fe20000000f00 */
[----:B------:R-:W-:Y:S01]  /*11a0*/  IMAD.SHL.U32 R5, R5, 0x4, RZ ;  /* 0x0000000405057824 */ /* 0x000fe200078e00ff */
[C---:B------:R-:W-:Y:S01]  /*11b0*/  ISETP.EQ.AND P2, PT, R19.reuse, RZ, PT ;  /* 0x000000ff1300720c */ /* 0x040fe20003f42270 */
[----:B------:R-:W-:Y:S01]  /*11c0*/  IMAD.SHL.U32 R4, R4, 0x4, RZ ;  /* 0x0000000404047824 */ /* 0x000fe200078e00ff */
[----:B------:R-:W-:Y:S01]  /*11d0*/  ISETP.EQ.AND P3, PT, R19, 0x4, PT ;  /* 0x000000041300780c */ /* 0x000fe20003f62270 */
[----:B------:R-:W-:Y:S02]  /*11e0*/  @P0 IMAD.MOV.U32 R9, RZ, RZ, R10 ;  /* 0x000000ffff090224 */ /* 0x000fe400078e000a */
[----:B------:R-:W-:Y:S02]  /*11f0*/  @P1 IMAD.MOV.U32 R9, RZ, RZ, R0 ;  /* 0x000000ffff091224 */ /* 0x000fe400078e0000 */
[----:B------:R-:W-:-:S02]  /*1200*/  IMAD.SHL.U32 R6, R6, 0x4, RZ ;  /* 0x0000000406067824 */ /* 0x000fc400078e00ff */
[----:B------:R-:W-:-:S03]  /*1210*/  VIADD R9, R9, 0x1 ;  /* 0x0000000109097836 */ /* 0x000fc60000000000 */
[----:B------:R-:W-:Y:S01]  /*1220*/  LOP3.LUT R6, R6, 0x4, RZ, 0xc0, !PT ;  /* 0x0000000406067812 */ /* 0x000fe200078ec0ff */
[--C-:B------:R-:W-:Y:S02]  /*1230*/  @P0 IMAD.MOV.U32 R10, RZ, RZ, R9.reuse ;  /* 0x000000ffff0a0224 */ /* 0x100fe400078e0009 */
[----:B------:R-:W-:Y:S01]  /*1240*/  @P1 IMAD.MOV.U32 R0, RZ, RZ, R9 ;  /* 0x000000ffff001224 */ /* 0x000fe200078e0009 */
[----:B------:R-:W-:Y:S01]  /*1250*/  LOP3.LUT R9, R8, 0x4, RZ, 0xc0, !PT ;  /* 0x0000000408097812 */ /* 0x000fe200078ec0ff */
[----:B------:R-:W-:Y:S01]  /*1260*/  @P2 IMAD.MOV.U32 R8, RZ, RZ, R10 ;  /* 0x000000ffff082224 */ /* 0x000fe200078e000a */
[----:B------:R-:W-:Y:S01]  /*1270*/  ISETP.EQ.AND P4, PT, R6, 0x4, PT ;  /* 0x000000040600780c */ /* 0x000fe20003f82270 */
[----:B------:R-:W-:Y:S01]  /*1280*/  @P3 IMAD.MOV.U32 R8, RZ, RZ, R0 ;  /* 0x000000ffff083224 */ /* 0x000fe200078e0000 */
[C---:B------:R-:W-:Y:S02]  /*1290*/  ISETP.EQ.AND P0, PT, R9.reuse, RZ, PT ;  /* 0x000000ff0900720c */ /* 0x040fe40003f02270 */
[----:B------:R-:W-:-:S02]  /*12a0*/  ISETP.EQ.AND P1, PT, R9, 0x4, PT ;  /* 0x000000040900780c */ /* 0x000fc40003f22270 */
[----:B------:R-:W-:-:S05]  /*12b0*/  IADD3 R8, PT, PT, R8, 0x1, RZ ;  /* 0x0000000108087810 */ /* 0x000fca0007ffe0ff */
[--C-:B------:R-:W-:Y:S02]  /*12c0*/  @P2 IMAD.MOV.U32 R10, RZ, RZ, R8.reuse ;  /* 0x000000ffff0a2224 */ /* 0x100fe400078e0008 */
[----:B------:R-:W-:Y:S01]  /*12d0*/  @P3 IMAD.MOV.U32 R0, RZ, RZ, R8 ;  /* 0x000000ffff003224 */ /* 0x000fe200078e0008 */
[----:B------:R-:W-:Y:S01]  /*12e0*/  LOP3.LUT R8, R7, 0x4, RZ, 0xc0, !PT ;  /* 0x0000000407087812 */ /* 0x000fe200078ec0ff */
[----:B------:R-:W-:-:S03]  /*12f0*/  @P0 IMAD.MOV.U32 R7, RZ, RZ, R10 ;  /* 0x000000ffff070224 */ /* 0x000fc600078e000a */
[----:B------:R-:W-:Y:S02]  /*1300*/  @P1 MOV R7, R0 ;  /* 0x0000000000071202 */ /* 0x000fe40000000f00 */
[C---:B------:R-:W-:Y:S02]  /*1310*/  ISETP.EQ.AND P3, PT, R8.reuse, RZ, PT ;  /* 0x000000ff0800720c */ /* 0x040fe40003f62270 */
[----:B------:R-:W-:Y:S01]  /*1320*/  ISETP.EQ.AND P2, PT, R8, 0x4, PT ;  /* 0x000000040800780c */ /* 0x000fe20003f42270 */
[----:B------:R-:W-:-:S04]  /*1330*/  VIADD R7, R7, 0x1 ;  /* 0x0000000107077836 */ /* 0x000fc80000000000 */
[--C-:B------:R-:W-:Y:S02]  /*1340*/  @P0 IMAD.MOV.U32 R10, RZ, RZ, R7.reuse ;  /* 0x000000ffff0a0224 */ /* 0x100fe400078e0007 */
[----:B------:R-:W-:Y:S01]  /*1350*/  @P1 IMAD.MOV.U32 R0, RZ, RZ, R7 ;  /* 0x000000ffff001224 */ /* 0x000fe200078e0007 */
[----:B------:R-:W-:-:S03]  /*1360*/  LOP3.LUT R7, R5, 0x4, RZ, 0xc0, !PT ;  /* 0x0000000405077812 */ /* 0x000fc600078ec0ff */
[----:B------:R-:W-:Y:S02]  /*1370*/  @P3 MOV R5, R10 ;  /* 0x0000000a00053202 */ /* 0x000fe40000000f00 */
[C---:B------:R-:W-:Y:S01]  /*1380*/  ISETP.EQ.AND P0, PT, R7.reuse, RZ, PT ;  /* 0x000000ff0700720c */ /* 0x040fe20003f02270 */
[----:B------:R-:W-:Y:S01]  /*1390*/  @P2 IMAD.MOV.U32 R5, RZ, RZ, R0 ;  /* 0x000000ffff052224 */ /* 0x000fe200078e0000 */
[----:B------:R-:W-:-:S03]  /*13a0*/  ISETP.EQ.AND P1, PT, R7, 0x4, PT ;  /* 0x000000040700780c */ /* 0x000fc60003f22270 */
[----:B------:R-:W-:-:S04]  /*13b0*/  VIADD R5, R5, 0x1 ;  /* 0x0000000105057836 */ /* 0x000fc80000000000 */
[----:B------:R-:W-:Y:S01]  /*13c0*/  @P3 IMAD.MOV.U32 R10, RZ, RZ, R5 ;  /* 0x000000ffff0a3224 */ /* 0x000fe200078e0005 */
[----:B------:R-:W-:Y:S02]  /*13d0*/  @P2 MOV R0, R5 ;  /* 0x0000000500002202 */ /* 0x000fe40000000f00 */
[----:B------:R-:W-:Y:S01]  /*13e0*/  LOP3.LUT R5, R4, 0x4, RZ, 0xc0, !PT ;  /* 0x0000000404057812 */ /* 0x000fe200078ec0ff */
[----:B------:R-:W-:Y:S02]  /*13f0*/  @P0 IMAD.MOV.U32 R4, RZ, RZ, R10 ;  /* 0x000000ffff040224 */ /* 0x000fe400078e000a */
[----:B------:R-:W-:Y:S01]  /*1400*/  @P1 IMAD.MOV.U32 R4, RZ, RZ, R0 ;  /* 0x000000ffff041224 */ /* 0x000fe200078e0000 */
[C---:B------:R-:W-:Y:S02]  /*1410*/  ISETP.EQ.AND P3, PT, R5.reuse, RZ, PT ;  /* 0x000000ff0500720c */ /* 0x040fe40003f62270 */
[----:B------:R-:W-:Y:S01]  /*1420*/  ISETP.EQ.AND P2, PT, R5, 0x4, PT ;  /* 0x000000040500780c */ /* 0x000fe20003f42270 */
[----:B------:R-:W-:-:S04]  /*1430*/  VIADD R4, R4, 0x1 ;  /* 0x0000000104047836 */ /* 0x000fc80000000000 */
[----:B------:R-:W-:Y:S01]  /*1440*/  @P1 IMAD.MOV.U32 R0, RZ, RZ, R4 ;  /* 0x000000ffff001224 */ /* 0x000fe200078e0004 */
[----:B------:R-:W-:Y:S02]  /*1450*/  @P0 MOV R10, R4 ;  /* 0x00000004000a0202 */ /* 0x000fe40000000f00 */
[----:B------:R-:W-:Y:S02]  /*1460*/  ISETP.EQ.AND P1, PT, R6, RZ, PT ;  /* 0x000000ff0600720c */ /* 0x000fe40003f22270 */
[----:B------:R-:W-:Y:S01]  /*1470*/  PLOP3.LUT P0, PT, PT, PT, PT, 0x8, 0x80 ;  /* 0x000000000080781c */ /* 0x000fe20003f0e170 */
[----:B------:R-:W-:Y:S02]  /*1480*/  @P3 IMAD.MOV.U32 R4, RZ, RZ, R10 ;  /* 0x000000ffff043224 */ /* 0x000fe400078e000a */
[----:B------:R-:W-:-:S04]  /*1490*/  @P2 IMAD.MOV.U32 R4, RZ, RZ, R0 ;  /* 0x000000ffff042224 */ /* 0x000fc800078e0000 */
[----:B------:R-:W-:-:S04]  /*14a0*/  VIADD R4, R4, 0x1 ;  /* 0x0000000104047836 */ /* 0x000fc80000000000 */
[----:B------:R-:W-:Y:S01]  /*14b0*/  @P2 IMAD.MOV.U32 R0, RZ, RZ, R4 ;  /* 0x000000ffff002224 */ /* 0x000fe200078e0004 */
[----:B------:R-:W-:-:S05]  /*14c0*/  @P3 MOV R10, R4 ;  /* 0x00000004000a3202 */ /* 0x000fca0000000f00 */
[----:B------:R-:W-:Y:S02]  /*14d0*/  @P1 IMAD.MOV.U32 R4, RZ, RZ, R10 ;  /* 0x000000ffff041224 */ /* 0x000fe400078e000a */
[----:B------:R-:W-:-:S04]  /*14e0*/  @P4 IMAD.MOV.U32 R4, RZ, RZ, R0 ;  /* 0x000000ffff044224 */ /* 0x000fc800078e0000 */
[----:B------:R-:W-:-:S04]  /*14f0*/  VIADD R4, R4, 0x1 ;  /* 0x0000000104047836 */ /* 0x000fc80000000000 */
[----:B------:R-:W-:Y:S01]  /*1500*/  @P4 IMAD.MOV.U32 R0, RZ, RZ, R4 ;  /* 0x000000ffff004224 */ /* 0x000fe200078e0004 */
[----:B------:R-:W-:-:S07]  /*1510*/  @P1 MOV R10, R4 ;  /* 0x00000004000a1202 */ /* 0x000fce0000000f00 */
.L_x_41:
[----:B------:R-:W-:Y:S05]  /*1520*/  BSYNC.RECONVERGENT B1 ;  /* 0x0000000000017941 */ /* 0x000fea0003800200 */
.L_x_40:
[----:B------:R-:W-:-:S13]  /*1530*/  ISETP.LT.OR P0, PT, R13, R11, P0 ;  /* 0x0000000b0d00720c */ /* 0x000fda0000701670 */
[----:B------:R-:W-:Y:S05]  /*1540*/  @!P0 BRA `(.L_x_33) ;  /* 0x0000000000b88947 */ /* 0x000fea0003800000 */
[----:B------:R-:W-:Y:S01]  /*1550*/  IMAD.WIDE R2, R13, 0x4, R2 ;  /* 0x000000040d027825 */ /* 0x000fe200078e0202 */
[----:B------:R-:W0:Y:S04]  /*1560*/  LDCU UR4, c[0x0][0x398] ;  /* 0x00007300ff0477ac */ /* 0x000e280008000800 */
[----:B------:R-:W0:Y:S04]  /*1570*/  LDG.E R4, desc[UR6][R2.64+-0x8] ;  /* 0xfffff80602047981 */ /* 0x000e28000c1e1900 */
[----:B------:R-:W2:Y:S04]  /*1580*/  LDG.E R5, desc[UR6][R2.64+-0x4] ;  /* 0xfffffc0602057981 */ /* 0x000ea8000c1e1900 */
[----:B------:R-:W3:Y:S04]  /*1590*/  LDG.E R6, desc[UR6][R2.64] ;  /* 0x0000000602067981 */ /* 0x000ee8000c1e1900 */
[----:B------:R-:W4:Y:S01]  /*15a0*/  LDG.E R7, desc[UR6][R2.64+0x4] ;  /* 0x0000040602077981 */ /* 0x000f22000c1e1900 */
[----:B0-----:R-:W-:-:S02]  /*15b0*/  SHF.R.U32.HI R4, RZ, UR4, R4 ;  /* 0x00000004ff047c19 */ /* 0x001fc40008011604 */
[----:B--2---:R-:W-:-:S03]  /*15c0*/  SHF.R.U32.HI R5, RZ, UR4, R5 ;  /* 0x00000004ff057c19 */ /* 0x004fc60008011605 */
[----:B------:R-:W-:Y:S01]  /*15d0*/  IMAD.SHL.U32 R4, R4, 0x4, RZ ;  /* 0x0000000404047824 */ /* 0x000fe200078e00ff */
[----:B---3--:R-:W-:Y:S01]  /*15e0*/  SHF.R.U32.HI R6, RZ, UR4, R6 ;  /* 0x00000004ff067c19 */ /* 0x008fe20008011606 */
[----:B------:R-:W-:-:S03]  /*15f0*/  IMAD.SHL.U32 R5, R5, 0x4, RZ ;  /* 0x0000000405057824 */ /* 0x000fc600078e00ff */
[----:B------:R-:W-:Y:S02]  /*1600*/  LOP3.LUT R4, R4, 0x4, RZ, 0xc0, !PT ;  /* 0x0000000404047812 */ /* 0x000fe400078ec0ff */
[----:B----4-:R-:W-:Y:S01]  /*1610*/  SHF.R.U32.HI R7, RZ, UR4, R7 ;  /* 0x00000004ff077c19 */ /* 0x010fe20008011607 */
[----:B------:R-:W-:Y:S01]  /*1620*/  IMAD.SHL.U32 R6, R6, 0x4, RZ ;  /* 0x0000000406067824 */ /* 0x000fe200078e00ff */
[C---:B------:R-:W-:Y:S02]  /*1630*/  ISETP.EQ.AND P2, PT, R4.reuse, RZ, PT ;  /* 0x000000ff0400720c */ /* 0x040fe40003f42270 */
[----:B------:R-:W-:Y:S01]  /*1640*/  ISETP.EQ.AND P3, PT, R4, 0x4, PT ;  /* 0x000000040400780c */ /* 0x000fe20003f62270 */
[----:B------:R-:W-:Y:S01]  /*1650*/  IMAD.SHL.U32 R7, R7, 0x4, RZ ;  /* 0x0000000407077824 */ /* 0x000fe200078e00ff */
[----:B------:R-:W-:Y:S02]  /*1660*/  LOP3.LUT R5, R5, 0x4, RZ, 0xc0, !PT ;  /* 0x0000000405057812 */ /* 0x000fe400078ec0ff */
[----:B------:R-:W-:-:S02]  /*1670*/  LOP3.LUT R6, R6, 0x4, RZ, 0xc0, !PT ;  /* 0x0000000406067812 */ /* 0x000fc400078ec0ff */
[C---:B------:R-:W-:Y:S02]  /*1680*/  ISETP.EQ.AND P0, PT, R5.reuse, RZ, PT ;  /* 0x000000ff0500720c */ /* 0x040fe40003f02270 */
[----:B------:R-:W-:Y:S02]  /*1690*/  ISETP.EQ.AND P1, PT, R5, 0x4, PT ;  /* 0x000000040500780c */ /* 0x000fe40003f22270 */
[----:B------:R-:W-:Y:S02]  /*16a0*/  LOP3.LUT R7, R7, 0x4, RZ, 0xc0, !PT ;  /* 0x0000000407077812 */ /* 0x000fe400078ec0ff */
        /* <DEDUP_REMOVED lines=24> */
.L_x_33:
[----:B------:R-:W-:Y:S05]  /*1830*/  BSYNC.RECONVERGENT B0 ;  /* 0x0000000000007941 */ /* 0x000fea0003800200 */
.L_x_32:
[----:B------:R-:W0:Y:S01]  /*1840*/  LDC.64 R2, c[0x0][0x390] ;  /* 0x0000e400ff027b82 */ /* 0x000e220000000a00 */
[----:B------:R-:W-:-:S04]  /*1850*/  IMAD.SHL.U32 R5, R12, 0x2, RZ ;  /* 0x000000020c057824 */ /* 0x000fc800078e00ff */
[----:B0-----:R-:W-:-:S05]  /*1860*/  IMAD.WIDE.U32 R2, R5, 0x4, R2 ;  /* 0x0000000405027825 */ /* 0x001fca00078e0002 */
[----:B------:R-:W-:Y:S04]  /*1870*/  STG.E desc[UR6][R2.64], R10 ;  /* 0x0000000a02007986 */ /* 0x000fe8000c101906 */
[----:B------:R-:W-:Y:S01]  /*1880*/  STG.E desc[UR6][R2.64+0x4], R0 ;  /* 0x0000040002007986 */ /* 0x000fe2000c101906 */
[----:B------:R-:W-:Y:S05]  /*1890*/  EXIT ;  /* 0x000000000000794d */ /* 0x000fea0003800000 */
.L_x_42:
        /* <DEDUP_REMOVED lines=14> */
.L_x_49:


//--------------------- .nv.shared._Z15reorder_scatterPjS_S_S_iiPiii --------------------------
	.section	.nv.shared._Z15reorder_scatterPjS_S_S_iiPiii,"aw",@nobits
	.sectionflags	@""
	.align	16
	.zero		1024


//--------------------- .nv.shared.reserved.0     --------------------------
	.section	.nv.shared.reserved.0,"aw",@nobits
	.weak		__nv_reservedSMEM_offset_0_alias
	.size		__nv_reservedSMEM_offset_0_alias, 0, 64
	.other		__nv_reservedSMEM_offset_0_alias,@"STO_CUDA_RESERVED_SHARED STV_DEFAULT"
__nv_reservedSMEM_offset_0_alias:
	.zero		0
	.zero		64


//--------------------- .nv.shared._Z16gather_every_nthPiS_i --------------------------
	.section	.nv.shared._Z16gather_every_nthPiS_i,"aw",@nobits
	.sectionflags	@""
	.align	16
	.zero		1024


//--------------------- .nv.shared._Z14add_block_sumsPiiS_ --------------------------
	.section	.nv.shared._Z14add_block_sumsPiiS_,"aw",@nobits
	.sectionflags	@""
	.align	16
.nv.shared._Z14add_block_sumsPiiS_:
	.zero		1040


//--------------------- .nv.shared._Z25local_blelloch_prefix_sumPiiS_ --------------------------
	.section	.nv.shared._Z25local_blelloch_prefix_sumPiiS_,"aw",@nobits
	.sectionflags	@""
	.align	16
	.zero		1024


//--------------------- .nv.shared._Z20calculate_predicatesPjiPiji --------------------------
	.section	.nv.shared._Z20calculate_predicatesPjiPiji,"aw",@nobits
	.sectionflags	@""
	.align	16
	.zero		1024


//--------------------- .nv.shared._Z25simple_reduce_historgramsPiS_ii --------------------------
	.section	.nv.shared._Z25simple_reduce_historgramsPiS_ii,"aw",@nobits
	.sectionflags	@""
	.align	16
	.zero		1024


//--------------------- .nv.shared._Z16binary_histogramPjiiPii --------------------------
	.section	.nv.shared._Z16binary_histogramPjiiPii,"aw",@nobits
	.sectionflags	@""
	.align	16
	.zero		1024


//--------------------- .nv.constant0._Z15reorder_scatterPjS_S_S_iiPiii --------------------------
	.section	.nv.constant0._Z15reorder_scatterPjS_S_S_iiPiii,"a",@progbits
	.sectionflags	@""
	.align	4
.nv.constant0._Z15reorder_scatterPjS_S_S_iiPiii:
	.zero		952


//--------------------- .nv.constant0._Z16gather_every_nthPiS_i --------------------------
	.section	.nv.constant0._Z16gather_every_nthPiS_i,"a",@progbits
	.sectionflags	@""
	.align	4
.nv.constant0._Z16gather_every_nthPiS_i:
	.zero		916


//--------------------- .nv.constant0._Z14add_block_sumsPiiS_ --------------------------
	.section	.nv.constant0._Z14add_block_sumsPiiS_,"a",@progbits
	.sectionflags	@""
	.align	4
.nv.constant0._Z14add_block_sumsPiiS_:
	.zero		920


//--------------------- .nv.constant0._Z25local_blelloch_prefix_sumPiiS_ --------------------------
	.section	.nv.constant0._Z25local_blelloch_prefix_sumPiiS_,"a",@progbits
	.sectionflags	@""
	.align	4
.nv.constant0._Z25local_blelloch_prefix_sumPiiS_:
	.zero		920


//--------------------- .nv.constant0._Z20calculate_predicatesPjiPiji --------------------------
	.section	.nv.constant0._Z20calculate_predicatesPjiPiji,"a",@progbits
	.sectionflags	@""
	.align	4
.nv.constant0._Z20calculate_predicatesPjiPiji:
	.zero		928


//--------------------- .nv.constant0._Z25simple_reduce_historgramsPiS_ii --------------------------
	.section	.nv.constant0._Z25simple_reduce_historgramsPiS_ii,"a",@progbits
	.sectionflags	@""
	.align	4
.nv.constant0._Z25simple_reduce_historgramsPiS_ii:
	.zero		920


//--------------------- .nv.constant0._Z16binary_histogramPjiiPii --------------------------
	.section	.nv.constant0._Z16binary_histogramPjiiPii,"a",@progbits
	.sectionflags	@""
	.align	4
.nv.constant0._Z16binary_histogramPjiiPii:
	.zero		924


//--------------------- SYMBOLS --------------------------

	.type		.nv.reservedSmem.offset0,@object
	.size		.nv.reservedSmem.offset0,0x4
	.type		.nv.reservedSmem.cap,@object
	.size		.nv.reservedSmem.cap,0x4
